//
// Generated by NVIDIA NVVM Compiler
//
// Compiler Build ID: CL-36424714
// Cuda compilation tools, release 13.0, V13.0.88
// Based on NVVM 20.0.0
//

.version 9.0
.target sm_100
.address_size 64

	// .globl	_Z4addaPiS_S_i

.visible .entry _Z4addaPiS_S_i(
	.param .u64 .ptr .align 1 _Z4addaPiS_S_i_param_0,
	.param .u64 .ptr .align 1 _Z4addaPiS_S_i_param_1,
	.param .u64 .ptr .align 1 _Z4addaPiS_S_i_param_2,
	.param .u32 _Z4addaPiS_S_i_param_3
)
{
	.reg .pred 	%p<10>;
	.reg .b32 	%r<115>;
	.reg .b64 	%rd<56>;

	ld.param.u64 	%rd22, [_Z4addaPiS_S_i_param_0];
	ld.param.u64 	%rd23, [_Z4addaPiS_S_i_param_1];
	ld.param.u64 	%rd24, [_Z4addaPiS_S_i_param_2];
	ld.param.u32 	%r17, [_Z4addaPiS_S_i_param_3];
	cvta.to.global.u64 	%rd1, %rd24;
	cvta.to.global.u64 	%rd2, %rd23;
	cvta.to.global.u64 	%rd3, %rd22;
	setp.lt.s32 	%p1, %r17, 1;
	@%p1 bra 	$L__BB0_13;
	mov.u32 	%r19, %tid.x;
	mul.lo.s32 	%r1, %r17, %r19;
	and.b32  	%r2, %r17, 15;
	setp.lt.u32 	%p2, %r17, 16;
	mov.b32 	%r112, 0;
	@%p2 bra 	$L__BB0_4;
	and.b32  	%r112, %r17, 2147483632;
	neg.s32 	%r110, %r112;
	mul.wide.u32 	%rd25, %r1, 4;
	add.s64 	%rd26, %rd25, 32;
	add.s64 	%rd52, %rd1, %rd26;
	add.s64 	%rd51, %rd2, %rd26;
	add.s64 	%rd50, %rd3, %rd26;
$L__BB0_3:
	.pragma "nounroll";
	ld.global.u32 	%r20, [%rd50+-32];
	ld.global.u32 	%r21, [%rd51+-32];
	add.s32 	%r22, %r21, %r20;
	st.global.u32 	[%rd52+-32], %r22;
	ld.global.u32 	%r23, [%rd50+-28];
	ld.global.u32 	%r24, [%rd51+-28];
	add.s32 	%r25, %r24, %r23;
	st.global.u32 	[%rd52+-28], %r25;
	ld.global.u32 	%r26, [%rd50+-24];
	ld.global.u32 	%r27, [%rd51+-24];
	add.s32 	%r28, %r27, %r26;
	st.global.u32 	[%rd52+-24], %r28;
	ld.global.u32 	%r29, [%rd50+-20];
	ld.global.u32 	%r30, [%rd51+-20];
	add.s32 	%r31, %r30, %r29;
	st.global.u32 	[%rd52+-20], %r31;
	ld.global.u32 	%r32, [%rd50+-16];
	ld.global.u32 	%r33, [%rd51+-16];
	add.s32 	%r34, %r33, %r32;
	st.global.u32 	[%rd52+-16], %r34;
	ld.global.u32 	%r35, [%rd50+-12];
	ld.global.u32 	%r36, [%rd51+-12];
	add.s32 	%r37, %r36, %r35;
	st.global.u32 	[%rd52+-12], %r37;
	ld.global.u32 	%r38, [%rd50+-8];
	ld.global.u32 	%r39, [%rd51+-8];
	add.s32 	%r40, %r39, %r38;
	st.global.u32 	[%rd52+-8], %r40;
	ld.global.u32 	%r41, [%rd50+-4];
	ld.global.u32 	%r42, [%rd51+-4];
	add.s32 	%r43, %r42, %r41;
	st.global.u32 	[%rd52+-4], %r43;
	ld.global.u32 	%r44, [%rd50];
	ld.global.u32 	%r45, [%rd51];
	add.s32 	%r46, %r45, %r44;
	st.global.u32 	[%rd52], %r46;
	ld.global.u32 	%r47, [%rd50+4];
	ld.global.u32 	%r48, [%rd51+4];
	add.s32 	%r49, %r48, %r47;
	st.global.u32 	[%rd52+4], %r49;
	ld.global.u32 	%r50, [%rd50+8];
	ld.global.u32 	%r51, [%rd51+8];
	add.s32 	%r52, %r51, %r50;
	st.global.u32 	[%rd52+8], %r52;
	ld.global.u32 	%r53, [%rd50+12];
	ld.global.u32 	%r54, [%rd51+12];
	add.s32 	%r55, %r54, %r53;
	st.global.u32 	[%rd52+12], %r55;
	ld.global.u32 	%r56, [%rd50+16];
	ld.global.u32 	%r57, [%rd51+16];
	add.s32 	%r58, %r57, %r56;
	st.global.u32 	[%rd52+16], %r58;
	ld.global.u32 	%r59, [%rd50+20];
	ld.global.u32 	%r60, [%rd51+20];
	add.s32 	%r61, %r60, %r59;
	st.global.u32 	[%rd52+20], %r61;
	ld.global.u32 	%r62, [%rd50+24];
	ld.global.u32 	%r63, [%rd51+24];
	add.s32 	%r64, %r63, %r62;
	st.global.u32 	[%rd52+24], %r64;
	ld.global.u32 	%r65, [%rd50+28];
	ld.global.u32 	%r66, [%rd51+28];
	add.s32 	%r67, %r66, %r65;
	st.global.u32 	[%rd52+28], %r67;
	add.s32 	%r110, %r110, 16;
	add.s64 	%rd52, %rd52, 64;
	add.s64 	%rd51, %rd51, 64;
	add.s64 	%rd50, %rd50, 64;
	setp.ne.s32 	%p3, %r110, 0;
	@%p3 bra 	$L__BB0_3;
$L__BB0_4:
	setp.eq.s32 	%p4, %r2, 0;
	@%p4 bra 	$L__BB0_13;
	and.b32  	%r8, %r17, 7;
	setp.lt.u32 	%p5, %r2, 8;
	@%p5 bra 	$L__BB0_7;
	add.s32 	%r68, %r112, %r1;
	mul.wide.u32 	%rd27, %r68, 4;
	add.s64 	%rd28, %rd3, %rd27;
	ld.global.u32 	%r69, [%rd28];
	add.s64 	%rd29, %rd2, %rd27;
	ld.global.u32 	%r70, [%rd29];
	add.s32 	%r71, %r70, %r69;
	add.s64 	%rd30, %rd1, %rd27;
	st.global.u32 	[%rd30], %r71;
	cvt.u64.u32 	%rd31, %r1;
	cvt.u64.u32 	%rd32, %r112;
	add.s64 	%rd33, %rd32, %rd31;
	shl.b64 	%rd34, %rd33, 2;
	add.s64 	%rd35, %rd3, %rd34;
	ld.global.u32 	%r72, [%rd35+4];
	add.s64 	%rd36, %rd2, %rd34;
	ld.global.u32 	%r73, [%rd36+4];
	add.s32 	%r74, %r73, %r72;
	add.s64 	%rd37, %rd1, %rd34;
	st.global.u32 	[%rd37+4], %r74;
	ld.global.u32 	%r75, [%rd35+8];
	ld.global.u32 	%r76, [%rd36+8];
	add.s32 	%r77, %r76, %r75;
	st.global.u32 	[%rd37+8], %r77;
	ld.global.u32 	%r78, [%rd35+12];
	ld.global.u32 	%r79, [%rd36+12];
	add.s32 	%r80, %r79, %r78;
	st.global.u32 	[%rd37+12], %r80;
	ld.global.u32 	%r81, [%rd35+16];
	ld.global.u32 	%r82, [%rd36+16];
	add.s32 	%r83, %r82, %r81;
	st.global.u32 	[%rd37+16], %r83;
	ld.global.u32 	%r84, [%rd35+20];
	ld.global.u32 	%r85, [%rd36+20];
	add.s32 	%r86, %r85, %r84;
	st.global.u32 	[%rd37+20], %r86;
	ld.global.u32 	%r87, [%rd35+24];
	ld.global.u32 	%r88, [%rd36+24];
	add.s32 	%r89, %r88, %r87;
	st.global.u32 	[%rd37+24], %r89;
	ld.global.u32 	%r90, [%rd35+28];
	ld.global.u32 	%r91, [%rd36+28];
	add.s32 	%r92, %r91, %r90;
	st.global.u32 	[%rd37+28], %r92;
	add.s32 	%r112, %r112, 8;
$L__BB0_7:
	setp.eq.s32 	%p6, %r8, 0;
	@%p6 bra 	$L__BB0_13;
	and.b32  	%r11, %r17, 3;
	setp.lt.u32 	%p7, %r8, 4;
	@%p7 bra 	$L__BB0_10;
	add.s32 	%r93, %r112, %r1;
	mul.wide.u32 	%rd38, %r93, 4;
	add.s64 	%rd39, %rd3, %rd38;
	ld.global.u32 	%r94, [%rd39];
	add.s64 	%rd40, %rd2, %rd38;
	ld.global.u32 	%r95, [%rd40];
	add.s32 	%r96, %r95, %r94;
	add.s64 	%rd41, %rd1, %rd38;
	st.global.u32 	[%rd41], %r96;
	cvt.u64.u32 	%rd42, %r1;
	cvt.u64.u32 	%rd43, %r112;
	add.s64 	%rd44, %rd43, %rd42;
	shl.b64 	%rd45, %rd44, 2;
	add.s64 	%rd46, %rd3, %rd45;
	ld.global.u32 	%r97, [%rd46+4];
	add.s64 	%rd47, %rd2, %rd45;
	ld.global.u32 	%r98, [%rd47+4];
	add.s32 	%r99, %r98, %r97;
	add.s64 	%rd48, %rd1, %rd45;
	st.global.u32 	[%rd48+4], %r99;
	ld.global.u32 	%r100, [%rd46+8];
	ld.global.u32 	%r101, [%rd47+8];
	add.s32 	%r102, %r101, %r100;
	st.global.u32 	[%rd48+8], %r102;
	ld.global.u32 	%r103, [%rd46+12];
	ld.global.u32 	%r104, [%rd47+12];
	add.s32 	%r105, %r104, %r103;
	st.global.u32 	[%rd48+12], %r105;
	add.s32 	%r112, %r112, 4;
$L__BB0_10:
	setp.eq.s32 	%p8, %r11, 0;
	@%p8 bra 	$L__BB0_13;
	add.s32 	%r106, %r112, %r1;
	mul.wide.u32 	%rd49, %r106, 4;
	add.s64 	%rd55, %rd1, %rd49;
	add.s64 	%rd54, %rd2, %rd49;
	add.s64 	%rd53, %rd3, %rd49;
	neg.s32 	%r114, %r11;
$L__BB0_12:
	.pragma "nounroll";
	ld.global.u32 	%r107, [%rd53];
	ld.global.u32 	%r108, [%rd54];
	add.s32 	%r109, %r108, %r107;
	st.global.u32 	[%rd55], %r109;
	add.s64 	%rd55, %rd55, 4;
	add.s64 	%rd54, %rd54, 4;
	add.s64 	%rd53, %rd53, 4;
	add.s32 	%r114, %r114, 1;
	setp.ne.s32 	%p9, %r114, 0;
	@%p9 bra 	$L__BB0_12;
$L__BB0_13:
	ret;

}
	// .globl	_Z4addbPiS_S_i
.visible .entry _Z4addbPiS_S_i(
	.param .u64 .ptr .align 1 _Z4addbPiS_S_i_param_0,
	.param .u64 .ptr .align 1 _Z4addbPiS_S_i_param_1,
	.param .u64 .ptr .align 1 _Z4addbPiS_S_i_param_2,
	.param .u32 _Z4addbPiS_S_i_param_3
)
{
	.reg .pred 	%p<10>;
	.reg .b32 	%r<191>;
	.reg .b64 	%rd<131>;

	ld.param.u64 	%rd11, [_Z4addbPiS_S_i_param_0];
	ld.param.u64 	%rd12, [_Z4addbPiS_S_i_param_1];
	ld.param.u64 	%rd13, [_Z4addbPiS_S_i_param_2];
	ld.param.u32 	%r63, [_Z4addbPiS_S_i_param_3];
	cvta.to.global.u64 	%rd1, %rd13;
	cvta.to.global.u64 	%rd2, %rd12;
	cvta.to.global.u64 	%rd3, %rd11;
	mov.u32 	%r1, %ntid.x;
	setp.lt.s32 	%p1, %r63, 1;
	@%p1 bra 	$L__BB1_13;
	setp.lt.u32 	%p2, %r63, 16;
	mov.b32 	%r188, 0;
	@%p2 bra 	$L__BB1_4;
	and.b32  	%r65, %r63, 2147483632;
	neg.s32 	%r186, %r65;
	mov.u32 	%r66, %tid.x;
	add.s32 	%r185, %r66, %r1;
	shl.b32 	%r67, %r1, 1;
	add.s32 	%r184, %r66, %r67;
	mad.lo.s32 	%r183, %r1, 3, %r66;
	shl.b32 	%r68, %r1, 2;
	add.s32 	%r182, %r66, %r68;
	mad.lo.s32 	%r181, %r1, 5, %r66;
	mad.lo.s32 	%r180, %r1, 6, %r66;
	mad.lo.s32 	%r179, %r1, 7, %r66;
	shl.b32 	%r69, %r1, 3;
	add.s32 	%r178, %r66, %r69;
	mad.lo.s32 	%r177, %r1, 9, %r66;
	mad.lo.s32 	%r176, %r1, 10, %r66;
	mad.lo.s32 	%r175, %r1, 11, %r66;
	mad.lo.s32 	%r174, %r1, 12, %r66;
	mad.lo.s32 	%r173, %r1, 13, %r66;
	mad.lo.s32 	%r172, %r1, 14, %r66;
	mad.lo.s32 	%r171, %r1, 15, %r66;
	mul.wide.u32 	%rd129, %r66, 4;
	mul.wide.u32 	%rd77, %r1, 64;
$L__BB1_3:
	.pragma "nounroll";
	and.b32  	%r188, %r63, 2147483632;
	add.s64 	%rd14, %rd3, %rd129;
	ld.global.u32 	%r70, [%rd14];
	add.s64 	%rd15, %rd2, %rd129;
	ld.global.u32 	%r71, [%rd15];
	add.s32 	%r72, %r71, %r70;
	add.s64 	%rd16, %rd1, %rd129;
	st.global.u32 	[%rd16], %r72;
	mul.wide.u32 	%rd17, %r185, 4;
	add.s64 	%rd18, %rd3, %rd17;
	ld.global.u32 	%r73, [%rd18];
	add.s64 	%rd19, %rd2, %rd17;
	ld.global.u32 	%r74, [%rd19];
	add.s32 	%r75, %r74, %r73;
	add.s64 	%rd20, %rd1, %rd17;
	st.global.u32 	[%rd20], %r75;
	mul.wide.u32 	%rd21, %r184, 4;
	add.s64 	%rd22, %rd3, %rd21;
	ld.global.u32 	%r76, [%rd22];
	add.s64 	%rd23, %rd2, %rd21;
	ld.global.u32 	%r77, [%rd23];
	add.s32 	%r78, %r77, %r76;
	add.s64 	%rd24, %rd1, %rd21;
	st.global.u32 	[%rd24], %r78;
	mul.wide.u32 	%rd25, %r183, 4;
	add.s64 	%rd26, %rd3, %rd25;
	ld.global.u32 	%r79, [%rd26];
	add.s64 	%rd27, %rd2, %rd25;
	ld.global.u32 	%r80, [%rd27];
	add.s32 	%r81, %r80, %r79;
	add.s64 	%rd28, %rd1, %rd25;
	st.global.u32 	[%rd28], %r81;
	mul.wide.u32 	%rd29, %r182, 4;
	add.s64 	%rd30, %rd3, %rd29;
	ld.global.u32 	%r82, [%rd30];
	add.s64 	%rd31, %rd2, %rd29;
	ld.global.u32 	%r83, [%rd31];
	add.s32 	%r84, %r83, %r82;
	add.s64 	%rd32, %rd1, %rd29;
	st.global.u32 	[%rd32], %r84;
	mul.wide.u32 	%rd33, %r181, 4;
	add.s64 	%rd34, %rd3, %rd33;
	ld.global.u32 	%r85, [%rd34];
	add.s64 	%rd35, %rd2, %rd33;
	ld.global.u32 	%r86, [%rd35];
	add.s32 	%r87, %r86, %r85;
	add.s64 	%rd36, %rd1, %rd33;
	st.global.u32 	[%rd36], %r87;
	mul.wide.u32 	%rd37, %r180, 4;
	add.s64 	%rd38, %rd3, %rd37;
	ld.global.u32 	%r88, [%rd38];
	add.s64 	%rd39, %rd2, %rd37;
	ld.global.u32 	%r89, [%rd39];
	add.s32 	%r90, %r89, %r88;
	add.s64 	%rd40, %rd1, %rd37;
	st.global.u32 	[%rd40], %r90;
	mul.wide.u32 	%rd41, %r179, 4;
	add.s64 	%rd42, %rd3, %rd41;
	ld.global.u32 	%r91, [%rd42];
	add.s64 	%rd43, %rd2, %rd41;
	ld.global.u32 	%r92, [%rd43];
	add.s32 	%r93, %r92, %r91;
	add.s64 	%rd44, %rd1, %rd41;
	st.global.u32 	[%rd44], %r93;
	mul.wide.u32 	%rd45, %r178, 4;
	add.s64 	%rd46, %rd3, %rd45;
	ld.global.u32 	%r94, [%rd46];
	add.s64 	%rd47, %rd2, %rd45;
	ld.global.u32 	%r95, [%rd47];
	add.s32 	%r96, %r95, %r94;
	add.s64 	%rd48, %rd1, %rd45;
	st.global.u32 	[%rd48], %r96;
	mul.wide.u32 	%rd49, %r177, 4;
	add.s64 	%rd50, %rd3, %rd49;
	ld.global.u32 	%r97, [%rd50];
	add.s64 	%rd51, %rd2, %rd49;
	ld.global.u32 	%r98, [%rd51];
	add.s32 	%r99, %r98, %r97;
	add.s64 	%rd52, %rd1, %rd49;
	st.global.u32 	[%rd52], %r99;
	mul.wide.u32 	%rd53, %r176, 4;
	add.s64 	%rd54, %rd3, %rd53;
	ld.global.u32 	%r100, [%rd54];
	add.s64 	%rd55, %rd2, %rd53;
	ld.global.u32 	%r101, [%rd55];
	add.s32 	%r102, %r101, %r100;
	add.s64 	%rd56, %rd1, %rd53;
	st.global.u32 	[%rd56], %r102;
	mul.wide.u32 	%rd57, %r175, 4;
	add.s64 	%rd58, %rd3, %rd57;
	ld.global.u32 	%r103, [%rd58];
	add.s64 	%rd59, %rd2, %rd57;
	ld.global.u32 	%r104, [%rd59];
	add.s32 	%r105, %r104, %r103;
	add.s64 	%rd60, %rd1, %rd57;
	st.global.u32 	[%rd60], %r105;
	mul.wide.u32 	%rd61, %r174, 4;
	add.s64 	%rd62, %rd3, %rd61;
	ld.global.u32 	%r106, [%rd62];
	add.s64 	%rd63, %rd2, %rd61;
	ld.global.u32 	%r107, [%rd63];
	add.s32 	%r108, %r107, %r106;
	add.s64 	%rd64, %rd1, %rd61;
	st.global.u32 	[%rd64], %r108;
	mul.wide.u32 	%rd65, %r173, 4;
	add.s64 	%rd66, %rd3, %rd65;
	ld.global.u32 	%r109, [%rd66];
	add.s64 	%rd67, %rd2, %rd65;
	ld.global.u32 	%r110, [%rd67];
	add.s32 	%r111, %r110, %r109;
	add.s64 	%rd68, %rd1, %rd65;
	st.global.u32 	[%rd68], %r111;
	mul.wide.u32 	%rd69, %r172, 4;
	add.s64 	%rd70, %rd3, %rd69;
	ld.global.u32 	%r112, [%rd70];
	add.s64 	%rd71, %rd2, %rd69;
	ld.global.u32 	%r113, [%rd71];
	add.s32 	%r114, %r113, %r112;
	add.s64 	%rd72, %rd1, %rd69;
	st.global.u32 	[%rd72], %r114;
	mul.wide.u32 	%rd73, %r171, 4;
	add.s64 	%rd74, %rd3, %rd73;
	ld.global.u32 	%r115, [%rd74];
	add.s64 	%rd75, %rd2, %rd73;
	ld.global.u32 	%r116, [%rd75];
	add.s32 	%r117, %r116, %r115;
	add.s64 	%rd76, %rd1, %rd73;
	st.global.u32 	[%rd76], %r117;
	add.s32 	%r186, %r186, 16;
	shl.b32 	%r118, %r1, 4;
	add.s32 	%r185, %r185, %r118;
	add.s32 	%r184, %r184, %r118;
	add.s32 	%r183, %r183, %r118;
	add.s32 	%r182, %r182, %r118;
	add.s32 	%r181, %r181, %r118;
	add.s32 	%r180, %r180, %r118;
	add.s32 	%r179, %r179, %r118;
	add.s32 	%r178, %r178, %r118;
	add.s32 	%r177, %r177, %r118;
	add.s32 	%r176, %r176, %r118;
	add.s32 	%r175, %r175, %r118;
	add.s32 	%r174, %r174, %r118;
	add.s32 	%r173, %r173, %r118;
	add.s32 	%r172, %r172, %r118;
	add.s32 	%r171, %r171, %r118;
	add.s64 	%rd129, %rd129, %rd77;
	setp.ne.s32 	%p3, %r186, 0;
	@%p3 bra 	$L__BB1_3;
$L__BB1_4:
	and.b32  	%r52, %r63, 15;
	setp.eq.s32 	%p4, %r52, 0;
	@%p4 bra 	$L__BB1_13;
	mov.u32 	%r53, %tid.x;
	and.b32  	%r54, %r63, 7;
	setp.lt.u32 	%p5, %r52, 8;
	@%p5 bra 	$L__BB1_7;
	mad.lo.s32 	%r119, %r188, %r1, %r53;
	mul.wide.u32 	%rd78, %r119, 4;
	add.s64 	%rd79, %rd3, %rd78;
	ld.global.u32 	%r120, [%rd79];
	add.s64 	%rd80, %rd2, %rd78;
	ld.global.u32 	%r121, [%rd80];
	add.s32 	%r122, %r121, %r120;
	add.s64 	%rd81, %rd1, %rd78;
	st.global.u32 	[%rd81], %r122;
	add.s32 	%r123, %r119, %r1;
	mul.wide.u32 	%rd82, %r123, 4;
	add.s64 	%rd83, %rd3, %rd82;
	ld.global.u32 	%r124, [%rd83];
	add.s64 	%rd84, %rd2, %rd82;
	ld.global.u32 	%r125, [%rd84];
	add.s32 	%r126, %r125, %r124;
	add.s64 	%rd85, %rd1, %rd82;
	st.global.u32 	[%rd85], %r126;
	add.s32 	%r127, %r123, %r1;
	mul.wide.u32 	%rd86, %r127, 4;
	add.s64 	%rd87, %rd3, %rd86;
	ld.global.u32 	%r128, [%rd87];
	add.s64 	%rd88, %rd2, %rd86;
	ld.global.u32 	%r129, [%rd88];
	add.s32 	%r130, %r129, %r128;
	add.s64 	%rd89, %rd1, %rd86;
	st.global.u32 	[%rd89], %r130;
	add.s32 	%r131, %r127, %r1;
	mul.wide.u32 	%rd90, %r131, 4;
	add.s64 	%rd91, %rd3, %rd90;
	ld.global.u32 	%r132, [%rd91];
	add.s64 	%rd92, %rd2, %rd90;
	ld.global.u32 	%r133, [%rd92];
	add.s32 	%r134, %r133, %r132;
	add.s64 	%rd93, %rd1, %rd90;
	st.global.u32 	[%rd93], %r134;
	add.s32 	%r135, %r131, %r1;
	mul.wide.u32 	%rd94, %r135, 4;
	add.s64 	%rd95, %rd3, %rd94;
	ld.global.u32 	%r136, [%rd95];
	add.s64 	%rd96, %rd2, %rd94;
	ld.global.u32 	%r137, [%rd96];
	add.s32 	%r138, %r137, %r136;
	add.s64 	%rd97, %rd1, %rd94;
	st.global.u32 	[%rd97], %r138;
	add.s32 	%r139, %r135, %r1;
	mul.wide.u32 	%rd98, %r139, 4;
	add.s64 	%rd99, %rd3, %rd98;
	ld.global.u32 	%r140, [%rd99];
	add.s64 	%rd100, %rd2, %rd98;
	ld.global.u32 	%r141, [%rd100];
	add.s32 	%r142, %r141, %r140;
	add.s64 	%rd101, %rd1, %rd98;
	st.global.u32 	[%rd101], %r142;
	add.s32 	%r143, %r139, %r1;
	mul.wide.u32 	%rd102, %r143, 4;
	add.s64 	%rd103, %rd3, %rd102;
	ld.global.u32 	%r144, [%rd103];
	add.s64 	%rd104, %rd2, %rd102;
	ld.global.u32 	%r145, [%rd104];
	add.s32 	%r146, %r145, %r144;
	add.s64 	%rd105, %rd1, %rd102;
	st.global.u32 	[%rd105], %r146;
	add.s32 	%r147, %r143, %r1;
	mul.wide.u32 	%rd106, %r147, 4;
	add.s64 	%rd107, %rd3, %rd106;
	ld.global.u32 	%r148, [%rd107];
	add.s64 	%rd108, %rd2, %rd106;
	ld.global.u32 	%r149, [%rd108];
	add.s32 	%r150, %r149, %r148;
	add.s64 	%rd109, %rd1, %rd106;
	st.global.u32 	[%rd109], %r150;
	add.s32 	%r188, %r188, 8;
$L__BB1_7:
	setp.eq.s32 	%p6, %r54, 0;
	@%p6 bra 	$L__BB1_13;
	and.b32  	%r57, %r63, 3;
	setp.lt.u32 	%p7, %r54, 4;
	@%p7 bra 	$L__BB1_10;
	mad.lo.s32 	%r151, %r188, %r1, %r53;
	mul.wide.u32 	%rd110, %r151, 4;
	add.s64 	%rd111, %rd3, %rd110;
	ld.global.u32 	%r152, [%rd111];
	add.s64 	%rd112, %rd2, %rd110;
	ld.global.u32 	%r153, [%rd112];
	add.s32 	%r154, %r153, %r152;
	add.s64 	%rd113, %rd1, %rd110;
	st.global.u32 	[%rd113], %r154;
	add.s32 	%r155, %r151, %r1;
	mul.wide.u32 	%rd114, %r155, 4;
	add.s64 	%rd115, %rd3, %rd114;
	ld.global.u32 	%r156, [%rd115];
	add.s64 	%rd116, %rd2, %rd114;
	ld.global.u32 	%r157, [%rd116];
	add.s32 	%r158, %r157, %r156;
	add.s64 	%rd117, %rd1, %rd114;
	st.global.u32 	[%rd117], %r158;
	add.s32 	%r159, %r155, %r1;
	mul.wide.u32 	%rd118, %r159, 4;
	add.s64 	%rd119, %rd3, %rd118;
	ld.global.u32 	%r160, [%rd119];
	add.s64 	%rd120, %rd2, %rd118;
	ld.global.u32 	%r161, [%rd120];
	add.s32 	%r162, %r161, %r160;
	add.s64 	%rd121, %rd1, %rd118;
	st.global.u32 	[%rd121], %r162;
	add.s32 	%r163, %r159, %r1;
	mul.wide.u32 	%rd122, %r163, 4;
	add.s64 	%rd123, %rd3, %rd122;
	ld.global.u32 	%r164, [%rd123];
	add.s64 	%rd124, %rd2, %rd122;
	ld.global.u32 	%r165, [%rd124];
	add.s32 	%r166, %r165, %r164;
	add.s64 	%rd125, %rd1, %rd122;
	st.global.u32 	[%rd125], %r166;
	add.s32 	%r188, %r188, 4;
$L__BB1_10:
	setp.eq.s32 	%p8, %r57, 0;
	@%p8 bra 	$L__BB1_13;
	mad.lo.s32 	%r167, %r1, %r188, %r53;
	mul.wide.u32 	%rd130, %r167, 4;
	mul.wide.u32 	%rd8, %r1, 4;
	neg.s32 	%r190, %r57;
$L__BB1_12:
	.pragma "nounroll";
	add.s64 	%rd126, %rd3, %rd130;
	ld.global.u32 	%r168, [%rd126];
	add.s64 	%rd127, %rd2, %rd130;
	ld.global.u32 	%r169, [%rd127];
	add.s32 	%r170, %r169, %r168;
	add.s64 	%rd128, %rd1, %rd130;
	st.global.u32 	[%rd128], %r170;
	add.s64 	%rd130, %rd130, %rd8;
	add.s32 	%r190, %r190, 1;
	setp.ne.s32 	%p9, %r190, 0;
	@%p9 bra 	$L__BB1_12;
$L__BB1_13:
	ret;

}
	// .globl	_Z4addcPiS_S_
.visible .entry _Z4addcPiS_S_(
	.param .u64 .ptr .align 1 _Z4addcPiS_S__param_0,
	.param .u64 .ptr .align 1 _Z4addcPiS_S__param_1,
	.param .u64 .ptr .align 1 _Z4addcPiS_S__param_2
)
{
	.reg .b32 	%r<5>;
	.reg .b64 	%rd<11>;

	ld.param.u64 	%rd1, [_Z4addcPiS_S__param_0];
	ld.param.u64 	%rd2, [_Z4addcPiS_S__param_1];
	ld.param.u64 	%rd3, [_Z4addcPiS_S__param_2];
	cvta.to.global.u64 	%rd4, %rd3;
	cvta.to.global.u64 	%rd5, %rd2;
	cvta.to.global.u64 	%rd6, %rd1;
	mov.u32 	%r1, %tid.x;
	mul.wide.u32 	%rd7, %r1, 4;
	add.s64 	%rd8, %rd6, %rd7;
	ld.global.u32 	%r2, [%rd8];
	add.s64 	%rd9, %rd5, %rd7;
	ld.global.u32 	%r3, [%rd9];
	add.s32 	%r4, %r3, %r2;
	add.s64 	%rd10, %rd4, %rd7;
	st.global.u32 	[%rd10], %r4;
	ret;

}


// ===== COMPILED SASS (sm_100) =====

	.target	sm_100

	.elftype	@"ET_EXEC"


//--------------------- .note.nv.tkinfo           --------------------------
	.section	.note.nv.tkinfo,"",@"SHT_NOTE"
	.sectionflags	@"SHF_NOTE_NV_TKINFO"
	.tkinfo
        /*0018*/ 	.word	0x00000002
        /*0030*/ 	.string	""
        /*0030*/ 	.string	"ptxas"
        /*0030*/ 	.string	"Cuda compilation tools, release 13.0, V13.0.88"
        /*0030*/ 	.string	"Build cuda_13.0.r13.0/compiler.36424714_0"
        /*0030*/ 	.string	"-arch sm_100 -m 64 "



//--------------------- .note.nv.cuinfo           --------------------------
	.section	.note.nv.cuinfo,"",@"SHT_NOTE"
	.sectionflags	@"SHF_NOTE_NV_CUINFO"
        /*0018*/ 	.short	0x0002
        /*001a*/ 	.short	0x0064
        /*001c*/ 	.short	0x0082
	.zero		2


//--------------------- .nv.info                  --------------------------
	.section	.nv.info,"",@"SHT_CUDA_INFO"
	.align	4


	//----- nvinfo : EIATTR_REGCOUNT
	.align		4
        /*0000*/ 	.byte	0x04, 0x2f
        /*0002*/ 	.short	(.L_1 - .L_0)
	.align		4
.L_0:
        /*0004*/ 	.word	index@(_Z4addaPiS_S_i)
        /*0008*/ 	.word	0x00000014


	//----- nvinfo : EIATTR_FRAME_SIZE
	.align		4
.L_1:
        /*000c*/ 	.byte	0x04, 0x11
        /*000e*/ 	.short	(.L_3 - .L_2)
	.align		4
.L_2:
        /*0010*/ 	.word	index@(_Z4addaPiS_S_i)
        /*0014*/ 	.word	0x00000000


	//----- nvinfo : EIATTR_REGCOUNT
	.align		4
.L_3:
        /*0018*/ 	.byte	0x04, 0x2f
        /*001a*/ 	.short	(.L_5 - .L_4)
	.align		4
.L_4:
        /*001c*/ 	.word	index@(_Z4addbPiS_S_i)
        /*0020*/ 	.word	0x00000020


	//----- nvinfo : EIATTR_FRAME_SIZE
	.align		4
.L_5:
        /*0024*/ 	.byte	0x04, 0x11
        /*0026*/ 	.short	(.L_7 - .L_6)
	.align		4
.L_6:
        /*0028*/ 	.word	index@(_Z4addbPiS_S_i)
        /*002c*/ 	.word	0x00000000


	//----- nvinfo : EIATTR_REGCOUNT
	.align		4
.L_7:
        /*0030*/ 	.byte	0x04, 0x2f
        /*0032*/ 	.short	(.L_9 - .L_8)
	.align		4
.L_8:
        /*0034*/ 	.word	index@(_Z4addcPiS_S_)
        /*0038*/ 	.word	0x0000000c


	//----- nvinfo : EIATTR_FRAME_SIZE
	.align		4
.L_9:
        /*003c*/ 	.byte	0x04, 0x11
        /*003e*/ 	.short	(.L_11 - .L_10)
	.align		4
.L_10:
        /*0040*/ 	.word	index@(_Z4addcPiS_S_)
        /*0044*/ 	.word	0x00000000


	//----- nvinfo : EIATTR_MIN_STACK_SIZE
	.align		4
.L_11:
        /*0048*/ 	.byte	0x04, 0x12
        /*004a*/ 	.short	(.L_13 - .L_12)
	.align		4
.L_12:
        /*004c*/ 	.word	index@(_Z4addcPiS_S_)
        /*0050*/ 	.word	0x00000000


	//----- nvinfo : EIATTR_MIN_STACK_SIZE
	.align		4
.L_13:
        /*0054*/ 	.byte	0x04, 0x12
        /*0056*/ 	.short	(.L_15 - .L_14)
	.align		4
.L_14:
        /*0058*/ 	.word	index@(_Z4addbPiS_S_i)
        /*005c*/ 	.word	0x00000000


	//----- nvinfo : EIATTR_MIN_STACK_SIZE
	.align		4
.L_15:
        /*0060*/ 	.byte	0x04, 0x12
        /*0062*/ 	.short	(.L_17 - .L_16)
	.align		4
.L_16:
        /*0064*/ 	.word	index@(_Z4addaPiS_S_i)
        /*0068*/ 	.word	0x00000000
.L_17:


//--------------------- .nv.compat                --------------------------
	.section	.nv.compat,"",@"SHT_CUDA_COMPAT_INFO"
	.align	4
        /*0000*/ 	.byte	0x02, 0x09, 0x00, 0x00, 0x02, 0x02, 0x01, 0x00, 0x02, 0x05, 0x05, 0x00, 0x03, 0x07, 0x01, 0x01
        /*0010*/ 	.byte	0x02, 0x03, 0x00, 0x00, 0x02, 0x06, 0x01, 0x00, 0x04, 0x0b, 0x08, 0x00, 0x09, 0x00, 0x00, 0x00
        /*0020*/ 	.byte	0x00, 0x00, 0x00, 0x00


//--------------------- .nv.info._Z4addcPiS_S_    --------------------------
	.section	.nv.info._Z4addcPiS_S_,"",@"SHT_CUDA_INFO"
	.sectionflags	@""
	.align	4


	//----- nvinfo : EIATTR_CUDA_API_VERSION
	.align		4
        /*0000*/ 	.byte	0x04, 0x37
        /*0002*/ 	.short	(.L_19 - .L_18)
.L_18:
        /*0004*/ 	.word	0x00000082


	//----- nvinfo : EIATTR_KPARAM_INFO
	.align		4
.L_19:
        /*0008*/ 	.byte	0x04, 0x17
        /*000a*/ 	.short	(.L_21 - .L_20)
.L_20:
        /*000c*/ 	.word	0x00000000
        /*0010*/ 	.short	0x0002
        /*0012*/ 	.short	0x0010
        /*0014*/ 	.byte	0x00, 0xf5, 0x21, 0x00


	//----- nvinfo : EIATTR_KPARAM_INFO
	.align		4
.L_21:
        /*0018*/ 	.byte	0x04, 0x17
        /*001a*/ 	.short	(.L_23 - .L_22)
.L_22:
        /*001c*/ 	.word	0x00000000
        /*0020*/ 	.short	0x0001
        /*0022*/ 	.short	0x0008
        /*0024*/ 	.byte	0x00, 0xf5, 0x21, 0x00


	//----- nvinfo : EIATTR_KPARAM_INFO
	.align		4
.L_23:
        /*0028*/ 	.byte	0x04, 0x17
        /*002a*/ 	.short	(.L_25 - .L_24)
.L_24:
        /*002c*/ 	.word	0x00000000
        /*0030*/ 	.short	0x0000
        /*0032*/ 	.short	0x0000
        /*0034*/ 	.byte	0x00, 0xf5, 0x21, 0x00


	//----- nvinfo : EIATTR_SPARSE_MMA_MASK
	.align		4
.L_25:
        /*0038*/ 	.byte	0x03, 0x50
        /*003a*/ 	.short	0x0000


	//----- nvinfo : EIATTR_MAXREG_COUNT
	.align		4
        /*003c*/ 	.byte	0x03, 0x1b
        /*003e*/ 	.short	0x00ff


	//----- nvinfo : EIATTR_MERCURY_ISA_VERSION
	.align		4
        /*0040*/ 	.byte	0x03, 0x5f
        /*0042*/ 	.short	0x0101


	//----- nvinfo : EIATTR_VRC_CTA_INIT_COUNT
	.align		4
        /*0044*/ 	.byte	0x02, 0x4a
	.zero		1
	.zero		1


	//----- nvinfo : EIATTR_EXIT_INSTR_OFFSETS
	.align		4
        /*0048*/ 	.byte	0x04, 0x1c
        /*004a*/ 	.short	(.L_27 - .L_26)


	//   ....[0]....
.L_26:
        /*004c*/ 	.word	0x000000d0


	//----- nvinfo : EIATTR_CBANK_PARAM_SIZE
	.align		4
.L_27:
        /*0050*/ 	.byte	0x03, 0x19
        /*0052*/ 	.short	0x0018


	//----- nvinfo : EIATTR_PARAM_CBANK
	.align		4
        /*0054*/ 	.byte	0x04, 0x0a
        /*0056*/ 	.short	(.L_29 - .L_28)
	.align		4
.L_28:
        /*0058*/ 	.word	index@(.nv.constant0._Z4addcPiS_S_)
        /*005c*/ 	.short	0x0380
        /*005e*/ 	.short	0x0018


	//----- nvinfo : EIATTR_SW_WAR
	.align		4
.L_29:
        /*0060*/ 	.byte	0x04, 0x36
        /*0062*/ 	.short	(.L_31 - .L_30)
.L_30:
        /*0064*/ 	.word	0x00000008
.L_31:


//--------------------- .nv.info._Z4addbPiS_S_i   --------------------------
	.section	.nv.info._Z4addbPiS_S_i,"",@"SHT_CUDA_INFO"
	.sectionflags	@""
	.align	4


	//----- nvinfo : EIATTR_CUDA_API_VERSION
	.align		4
        /*0000*/ 	.byte	0x04, 0x37
        /*0002*/ 	.short	(.L_33 - .L_32)
.L_32:
        /*0004*/ 	.word	0x00000082


	//----- nvinfo : EIATTR_KPARAM_INFO
	.align		4
.L_33:
        /*0008*/ 	.byte	0x04, 0x17
        /*000a*/ 	.short	(.L_35 - .L_34)
.L_34:
        /*000c*/ 	.word	0x00000000
        /*0010*/ 	.short	0x0003
        /*0012*/ 	.short	0x0018
        /*0014*/ 	.byte	0x00, 0xf0, 0x11, 0x00


	//----- nvinfo : EIATTR_KPARAM_INFO
	.align		4
.L_35:
        /*0018*/ 	.byte	0x04, 0x17
        /*001a*/ 	.short	(.L_37 - .L_36)
.L_36:
        /*001c*/ 	.word	0x00000000
        /*0020*/ 	.short	0x0002
        /*0022*/ 	.short	0x0010
        /*0024*/ 	.byte	0x00, 0xf5, 0x21, 0x00


	//----- nvinfo : EIATTR_KPARAM_INFO
	.align		4
.L_37:
        /*0028*/ 	.byte	0x04, 0x17
        /*002a*/ 	.short	(.L_39 - .L_38)
.L_38:
        /*002c*/ 	.word	0x00000000
        /*0030*/ 	.short	0x0001
        /*0032*/ 	.short	0x0008
        /*0034*/ 	.byte	0x00, 0xf5, 0x21, 0x00


	//----- nvinfo : EIATTR_KPARAM_INFO
	.align		4
.L_39:
        /*0038*/ 	.byte	0x04, 0x17
        /*003a*/ 	.short	(.L_41 - .L_40)
.L_40:
        /*003c*/ 	.word	0x00000000
        /*0040*/ 	.short	0x0000
        /*0042*/ 	.short	0x0000
        /*0044*/ 	.byte	0x00, 0xf5, 0x21, 0x00


	//----- nvinfo : EIATTR_SPARSE_MMA_MASK
	.align		4
.L_41:
        /*0048*/ 	.byte	0x03, 0x50
        /*004a*/ 	.short	0x0000


	//----- nvinfo : EIATTR_MAXREG_COUNT
	.align		4
        /*004c*/ 	.byte	0x03, 0x1b
        /*004e*/ 	.short	0x00ff


	//----- nvinfo : EIATTR_MERCURY_ISA_VERSION
	.align		4
        /*0050*/ 	.byte	0x03, 0x5f
        /*0052*/ 	.short	0x0101


	//----- nvinfo : EIATTR_VRC_CTA_INIT_COUNT
	.align		4
        /*0054*/ 	.byte	0x02, 0x4a
	.zero		1
	.zero		1


	//----- nvinfo : EIATTR_EXIT_INSTR_OFFSETS
	.align		4
        /*0058*/ 	.byte	0x04, 0x1c
        /*005a*/ 	.short	(.L_43 - .L_42)


	//   ....[0]....
.L_42:
        /*005c*/ 	.word	0x00000050


	//   ....[1]....
        /*0060*/ 	.word	0x00000aa0


	//   ....[2]....
        /*0064*/ 	.word	0x00000f40


	//   ....[3]....
        /*0068*/ 	.word	0x000011d0


	//   ....[4]....
        /*006c*/ 	.word	0x00001310


	//----- nvinfo : EIATTR_CBANK_PARAM_SIZE
	.align		4
.L_43:
        /*0070*/ 	.byte	0x03, 0x19
        /*0072*/ 	.short	0x001c


	//----- nvinfo : EIATTR_PARAM_CBANK
	.align		4
        /*0074*/ 	.byte	0x04, 0x0a
        /*0076*/ 	.short	(.L_45 - .L_44)
	.align		4
.L_44:
        /*0078*/ 	.word	index@(.nv.constant0._Z4addbPiS_S_i)
        /*007c*/ 	.short	0x0380
        /*007e*/ 	.short	0x001c


	//----- nvinfo : EIATTR_SW_WAR
	.align		4
.L_45:
        /*0080*/ 	.byte	0x04, 0x36
        /*0082*/ 	.short	(.L_47 - .L_46)
.L_46:
        /*0084*/ 	.word	0x00000008
.L_47:


//--------------------- .nv.info._Z4addaPiS_S_i   --------------------------
	.section	.nv.info._Z4addaPiS_S_i,"",@"SHT_CUDA_INFO"
	.sectionflags	@""
	.align	4


	//----- nvinfo : EIATTR_CUDA_API_VERSION
	.align		4
        /*0000*/ 	.byte	0x04, 0x37
        /*0002*/ 	.short	(.L_49 - .L_48)
.L_48:
        /*0004*/ 	.word	0x00000082


	//----- nvinfo : EIATTR_KPARAM_INFO
	.align		4
.L_49:
        /*0008*/ 	.byte	0x04, 0x17
        /*000a*/ 	.short	(.L_51 - .L_50)
.L_50:
        /*000c*/ 	.word	0x00000000
        /*0010*/ 	.short	0x0003
        /*0012*/ 	.short	0x0018
        /*0014*/ 	.byte	0x00, 0xf0, 0x11, 0x00


	//----- nvinfo : EIATTR_KPARAM_INFO
	.align		4
.L_51:
        /*0018*/ 	.byte	0x04, 0x17
        /*001a*/ 	.short	(.L_53 - .L_52)
.L_52:
        /*001c*/ 	.word	0x00000000
        /*0020*/ 	.short	0x0002
        /*0022*/ 	.short	0x0010
        /*0024*/ 	.byte	0x00, 0xf5, 0x21, 0x00


	//----- nvinfo : EIATTR_KPARAM_INFO
	.align		4
.L_53:
        /*0028*/ 	.byte	0x04, 0x17
        /*002a*/ 	.short	(.L_55 - .L_54)
.L_54:
        /*002c*/ 	.word	0x00000000
        /*0030*/ 	.short	0x0001
        /*0032*/ 	.short	0x0008
        /*0034*/ 	.byte	0x00, 0xf5, 0x21, 0x00


	//----- nvinfo : EIATTR_KPARAM_INFO
	.align		4
.L_55:
        /*0038*/ 	.byte	0x04, 0x17
        /*003a*/ 	.short	(.L_57 - .L_56)
.L_56:
        /*003c*/ 	.word	0x00000000
        /*0040*/ 	.short	0x0000
        /*0042*/ 	.short	0x0000
        /*0044*/ 	.byte	0x00, 0xf5, 0x21, 0x00


	//----- nvinfo : EIATTR_SPARSE_MMA_MASK
	.align		4
.L_57:
        /*0048*/ 	.byte	0x03, 0x50
        /*004a*/ 	.short	0x0000


	//----- nvinfo : EIATTR_MAXREG_COUNT
	.align		4
        /*004c*/ 	.byte	0x03, 0x1b
        /*004e*/ 	.short	0x00ff


	//----- nvinfo : EIATTR_MERCURY_ISA_VERSION
	.align		4
        /*0050*/ 	.byte	0x03, 0x5f
        /*0052*/ 	.short	0x0101


	//----- nvinfo : EIATTR_VRC_CTA_INIT_COUNT
	.align		4
        /*0054*/ 	.byte	0x02, 0x4a
	.zero		1
	.zero		1


	//----- nvinfo : EIATTR_EXIT_INSTR_OFFSETS
	.align		4
        /*0058*/ 	.byte	0x04, 0x1c
        /*005a*/ 	.short	(.L_59 - .L_58)


	//   ....[0]....
.L_58:
        /*005c*/ 	.word	0x00000030


	//   ....[1]....
        /*0060*/ 	.word	0x00000660


	//   ....[2]....
        /*0064*/ 	.word	0x000009f0


	//   ....[3]....
        /*0068*/ 	.word	0x00000c80


	//   ....[4]....
        /*006c*/ 	.word	0x00000e70


	//----- nvinfo : EIATTR_CBANK_PARAM_SIZE
	.align		4
.L_59:
        /*0070*/ 	.byte	0x03, 0x19
        /*0072*/ 	.short	0x001c


	//----- nvinfo : EIATTR_PARAM_CBANK
	.align		4
        /*0074*/ 	.byte	0x04, 0x0a
        /*0076*/ 	.short	(.L_61 - .L_60)
	.align		4
.L_60:
        /*0078*/ 	.word	index@(.nv.constant0._Z4addaPiS_S_i)
        /*007c*/ 	.short	0x0380
        /*007e*/ 	.short	0x001c


	//----- nvinfo : EIATTR_SW_WAR
	.align		4
.L_61:
        /*0080*/ 	.byte	0x04, 0x36
        /*0082*/ 	.short	(.L_63 - .L_62)
.L_62:
        /*0084*/ 	.word	0x00000008
.L_63:


//--------------------- .nv.callgraph             --------------------------
	.section	.nv.callgraph,"",@"SHT_CUDA_CALLGRAPH"
	.align	4
	.sectionentsize	8
	.align		4
        /*0000*/ 	.word	0x00000000
	.align		4
        /*0004*/ 	.word	0xffffffff
	.align		4
        /*0008*/ 	.word	0x00000000
	.align		4
        /*000c*/ 	.word	0xfffffffe
	.align		4
        /*0010*/ 	.word	0x00000000
	.align		4
        /*0014*/ 	.word	0xfffffffd
	.align		4
        /*0018*/ 	.word	0x00000000
	.align		4
        /*001c*/ 	.word	0xfffffffc


//--------------------- .text._Z4addcPiS_S_       --------------------------
	.section	.text._Z4addcPiS_S_,"ax",@progbits
	.align	128
        .global         _Z4addcPiS_S_
        .type           _Z4addcPiS_S_,@function
        .size           _Z4addcPiS_S_,(.L_x_13 - _Z4addcPiS_S_)
        .other          _Z4addcPiS_S_,@"STO_CUDA_ENTRY STV_DEFAULT"
_Z4addcPiS_S_:
.text._Z4addcPiS_S_:
[----:B------:R-:W-:Y:S01]  /*0000*/  LDC R1, c[0x0][0x37c] ;  /* 0x0000df00ff017b82 */ /* 0x000fe20000000800 */
[----:B------:R-:W0:Y:S07]  /*0010*/  S2R R9, SR_TID.X ;  /* 0x0000000000097919 */ /* 0x000e2e0000002100 */
[----:B------:R-:W0:Y:S01]  /*0020*/  LDC.64 R2, c[0x0][0x380] ;  /* 0x0000e000ff027b82 */ /* 0x000e220000000a00 */
[----:B------:R-:W1:Y:S07]  /*0030*/  LDCU.64 UR4, c[0x0][0x358] ;  /* 0x00006b00ff0477ac */ /* 0x000e6e0008000a00 */
[----:B------:R-:W2:Y:S08]  /*0040*/  LDC.64 R4, c[0x0][0x388] ;  /* 0x0000e200ff047b82 */ /* 0x000eb00000000a00 */
[----:B------:R-:W3:Y:S01]  /*0050*/  LDC.64 R6, c[0x0][0x390] ;  /* 0x0000e400ff067b82 */ /* 0x000ee20000000a00 */
[----:B0-----:R-:W-:-:S04]  /*0060*/  IMAD.WIDE.U32 R2, R9, 0x4, R2 ;  /* 0x0000000409027825 */ /* 0x001fc800078e0002 */
[C---:B--2---:R-:W-:Y:S02]  /*0070*/  IMAD.WIDE.U32 R4, R9.reuse, 0x4, R4 ;  /* 0x0000000409047825 */ /* 0x044fe400078e0004 */
[----:B-1----:R-:W2:Y:S04]  /*0080*/  LDG.E R2, desc[UR4][R2.64] ;  /* 0x0000000402027981 */ /* 0x002ea8000c1e1900 */
[----:B------:R-:W2:Y:S01]  /*0090*/  LDG.E R5, desc[UR4][R4.64] ;  /* 0x0000000404057981 */ /* 0x000ea2000c1e1900 */
[----:B---3--:R-:W-:Y:S01]  /*00a0*/  IMAD.WIDE.U32 R6, R9, 0x4, R6 ;  /* 0x0000000409067825 */ /* 0x008fe200078e0006 */
[----:B--2---:R-:W-:-:S05]  /*00b0*/  IADD3 R9, PT, PT, R2, R5, RZ ;  /* 0x0000000502097210 */ /* 0x004fca0007ffe0ff */
[----:B------:R-:W-:Y:S01]  /*00c0*/  STG.E desc[UR4][R6.64], R9 ;  /* 0x0000000906007986 */ /* 0x000fe2000c101904 */
[----:B------:R-:W-:Y:S05]  /*00d0*/  EXIT ;  /* 0x000000000000794d */ /* 0x000fea0003800000 */
.L_x_0:
[----:B------:R-:W-:-:S00]  /*00e0*/  BRA `(.L_x_0) ;  /* 0xfffffffc00fc7947 */ /* 0x000fc0000383ffff */
[----:B------:R-:W-:-:S00]  /*00f0*/  NOP ;  /* 0x0000000000007918 */ /* 0x000fc00000000000 */
        /* <DEDUP_REMOVED lines=8> */
.L_x_13:


//--------------------- .text._Z4addbPiS_S_i      --------------------------
	.section	.text._Z4addbPiS_S_i,"ax",@progbits
	.align	128
        .global         _Z4addbPiS_S_i
        .type           _Z4addbPiS_S_i,@function
        .size           _Z4addbPiS_S_i,(.L_x_14 - _Z4addbPiS_S_i)
        .other          _Z4addbPiS_S_i,@"STO_CUDA_ENTRY STV_DEFAULT"
_Z4addbPiS_S_i:
.text._Z4addbPiS_S_i:
[----:B------:R-:W-:Y:S01]  /*0000*/  LDC R1, c[0x0][0x37c] ;  /* 0x0000df00ff017b82 */ /* 0x000fe20000000800 */
[----:B------:R-:W0:Y:S07]  /*0010*/  LDCU UR5, c[0x0][0x398] ;  /* 0x00007300ff0577ac */ /* 0x000e2e0008000800 */
[----:B------:R-:W1:Y:S01]  /*0020*/  LDC R0, c[0x0][0x360] ;  /* 0x0000d800ff007b82 */ /* 0x000e620000000800 */
[----:B0-----:R-:W-:-:S06]  /*0030*/  UISETP.GE.AND UP0, UPT, UR5, 0x1, UPT ;  /* 0x000000010500788c */ /* 0x001fcc000bf06270 */
[----:B------:R-:W-:-:S13]  /*0040*/  PLOP3.LUT P0, PT, PT, PT, UP0, 0x80, 0x8 ;  /* 0x000000000008781c */ /* 0x000fda0003f0f008 */
[----:B------:R-:W-:Y:S05]  /*0050*/  @!P0 EXIT ;  /* 0x000000000000894d */ /* 0x000fea0003800000 */
[----:B------:R-:W-:Y:S01]  /*0060*/  UISETP.GE.U32.AND UP0, UPT, UR5, 0x10, UPT ;  /* 0x000000100500788c */ /* 0x000fe2000bf06070 */
[----:B------:R-:W0:Y:S01]  /*0070*/  LDCU.64 UR8, c[0x0][0x358] ;  /* 0x00006b00ff0877ac */ /* 0x000e220008000a00 */
[----:B------:R-:W-:-:S07]  /*0080*/  UMOV UR4, URZ ;  /* 0x000000ff00047c82 */ /* 0x000fce0008000000 */
[----:B------:R-:W-:Y:S05]  /*0090*/  BRA.U !UP0, `(.L_x_1) ;  /* 0x0000000908787547 */ /* 0x000fea000b800000 */
[----:B------:R-:W1:Y:S01]  /*00a0*/  S2R R21, SR_TID.X ;  /* 0x0000000000157919 */ /* 0x000e620000002100 */
[----:B------:R-:W-:Y:S01]  /*00b0*/  ULOP3.LUT UR4, UR5, 0x7ffffff0, URZ, 0xc0, !UPT ;  /* 0x7ffffff005047892 */ /* 0x000fe2000f8ec0ff */
[----:B------:R-:W2:Y:S01]  /*00c0*/  LDCU.64 UR10, c[0x0][0x390] ;  /* 0x00007200ff0a77ac */ /* 0x000ea20008000a00 */
[----:B------:R-:W3:Y:S02]  /*00d0*/  LDCU.128 UR12, c[0x0][0x380] ;  /* 0x00007000ff0c77ac */ /* 0x000ee40008000c00 */
[----:B------:R-:W-:Y:S01]  /*00e0*/  UIADD3 UR6, UPT, UPT, -UR4, URZ, URZ ;  /* 0x000000ff04067290 */ /* 0x000fe2000fffe1ff */
[CC--:B-1----:R-:W-:Y:S01]  /*00f0*/  IADD3 R14, PT, PT, R0.reuse, R21.reuse, RZ ;  /* 0x00000015000e7210 */ /* 0x0c2fe20007ffe0ff */
[C-C-:B------:R-:W-:Y:S01]  /*0100*/  IMAD R5, R0.reuse, 0x3, R21.reuse ;  /* 0x0000000300057824 */ /* 0x140fe200078e0215 */
[CC--:B------:R-:W-:Y:S01]  /*0110*/  LEA R3, R0.reuse, R21.reuse, 0x1 ;  /* 0x0000001500037211 */ /* 0x0c0fe200078e08ff */
[C-C-:B------:R-:W-:Y:S01]  /*0120*/  IMAD R9, R0.reuse, 0x5, R21.reuse ;  /* 0x0000000500097824 */ /* 0x140fe200078e0215 */
[CC--:B------:R-:W-:Y:S01]  /*0130*/  LEA R7, R0.reuse, R21.reuse, 0x2 ;  /* 0x0000001500077211 */ /* 0x0c0fe200078e10ff */
[C-C-:B------:R-:W-:Y:S01]  /*0140*/  IMAD R11, R0.reuse, 0x6, R21.reuse ;  /* 0x00000006000b7824 */ /* 0x140fe200078e0215 */
[C---:B------:R-:W-:Y:S01]  /*0150*/  LEA R15, R0.reuse, R21, 0x3 ;  /* 0x00000015000f7211 */ /* 0x040fe200078e18ff */
[----:B------:R-:W-:-:S02]  /*0160*/  IMAD R13, R0, 0x7, R21 ;  /* 0x00000007000d7824 */ /* 0x000fc400078e0215 */
[C-C-:B------:R-:W-:Y:S02]  /*0170*/  IMAD R17, R0.reuse, 0x9, R21.reuse ;  /* 0x0000000900117824 */ /* 0x140fe400078e0215 */
[C-C-:B------:R-:W-:Y:S02]  /*0180*/  IMAD R2, R0.reuse, 0xa, R21.reuse ;  /* 0x0000000a00027824 */ /* 0x140fe400078e0215 */
[C-C-:B------:R-:W-:Y:S02]  /*0190*/  IMAD R4, R0.reuse, 0xb, R21.reuse ;  /* 0x0000000b00047824 */ /* 0x140fe400078e0215 */
[C-C-:B------:R-:W-:Y:S02]  /*01a0*/  IMAD R6, R0.reuse, 0xc, R21.reuse ;  /* 0x0000000c00067824 */ /* 0x140fe400078e0215 */
[C-C-:B------:R-:W-:Y:S02]  /*01b0*/  IMAD R8, R0.reuse, 0xd, R21.reuse ;  /* 0x0000000d00087824 */ /* 0x140fe400078e0215 */
[----:B------:R-:W-:-:S02]  /*01c0*/  IMAD R10, R0, 0xe, R21 ;  /* 0x0000000e000a7824 */ /* 0x000fc400078e0215 */
[----:B------:R-:W-:Y:S02]  /*01d0*/  IMAD R12, R0, 0xf, R21 ;  /* 0x0000000f000c7824 */ /* 0x000fe400078e0215 */
[----:B--23--:R-:W-:-:S07]  /*01e0*/  IMAD.WIDE.U32 R20, R21, 0x4, RZ ;  /* 0x0000000415147825 */ /* 0x00cfce00078e00ff */
.L_x_2:
[C---:B--2---:R-:W-:Y:S01]  /*01f0*/  IADD3 R18, P1, PT, R20.reuse, UR14, RZ ;  /* 0x0000000e14127c10 */ /* 0x044fe2000ff3e0ff */
[----:B------:R-:W1:Y:S01]  /*0200*/  LDC.64 R24, c[0x0][0x380] ;  /* 0x0000e000ff187b82 */ /* 0x000e620000000a00 */
[----:B------:R-:W-:Y:S02]  /*0210*/  IADD3 R22, P0, PT, R20, UR12, RZ ;  /* 0x0000000c14167c10 */ /* 0x000fe4000ff1e0ff */
[C---:B------:R-:W-:Y:S02]  /*0220*/  IADD3.X R19, PT, PT, R21.reuse, UR15, RZ, P1, !PT ;  /* 0x0000000f15137c10 */ /* 0x040fe40008ffe4ff */
[----:B------:R-:W-:-:S04]  /*0230*/  IADD3.X R23, PT, PT, R21, UR13, RZ, P0, !PT ;  /* 0x0000000d15177c10 */ /* 0x000fc800087fe4ff */
[----:B0-----:R-:W2:Y:S04]  /*0240*/  LDG.E R19, desc[UR8][R18.64] ;  /* 0x0000000812137981 */ /* 0x001ea8000c1e1900 */
[----:B------:R0:W2:Y:S02]  /*0250*/  LDG.E R16, desc[UR8][R22.64] ;  /* 0x0000000816107981 */ /* 0x0000a4000c1e1900 */
[----:B0-----:R-:W0:Y:S01]  /*0260*/  LDC.64 R22, c[0x0][0x388] ;  /* 0x0000e200ff167b82 */ /* 0x001e220000000a00 */
[----:B------:R-:W-:Y:S01]  /*0270*/  IADD3 R26, P0, PT, R20, UR10, RZ ;  /* 0x0000000a141a7c10 */ /* 0x000fe2000ff1e0ff */
[----:B-1----:R-:W-:-:S03]  /*0280*/  IMAD.WIDE.U32 R28, R14, 0x4, R24 ;  /* 0x000000040e1c7825 */ /* 0x002fc600078e0018 */
[----:B------:R-:W-:Y:S02]  /*0290*/  IADD3.X R27, PT, PT, R21, UR11, RZ, P0, !PT ;  /* 0x0000000b151b7c10 */ /* 0x000fe400087fe4ff */
[----:B--2---:R-:W-:Y:S01]  /*02a0*/  IADD3 R16, PT, PT, R16, R19, RZ ;  /* 0x0000001310107210 */ /* 0x004fe20007ffe0ff */
[----:B0-----:R-:W-:-:S04]  /*02b0*/  IMAD.WIDE.U32 R18, R14, 0x4, R22 ;  /* 0x000000040e127825 */ /* 0x001fc800078e0016 */
[----:B------:R0:W-:Y:S04]  /*02c0*/  STG.E desc[UR8][R26.64], R16 ;  /* 0x000000101a007986 */ /* 0x0001e8000c101908 */
[----:B------:R-:W2:Y:S04]  /*02d0*/  LDG.E R28, desc[UR8][R28.64] ;  /* 0x000000081c1c7981 */ /* 0x000ea8000c1e1900 */
[----:B------:R1:W2:Y:S02]  /*02e0*/  LDG.E R29, desc[UR8][R18.64] ;  /* 0x00000008121d7981 */ /* 0x0002a4000c1e1900 */
[----:B-1----:R-:W1:Y:S01]  /*02f0*/  LDC.64 R18, c[0x0][0x390] ;  /* 0x0000e400ff127b82 */ /* 0x002e620000000a00 */
[----:B0-----:R-:W-:Y:S01]  /*0300*/  IMAD.WIDE.U32 R26, R3, 0x4, R24 ;  /* 0x00000004031a7825 */ /* 0x001fe200078e0018 */
[----:B--2---:R-:W-:-:S03]  /*0310*/  IADD3 R16, PT, PT, R28, R29, RZ ;  /* 0x0000001d1c107210 */ /* 0x004fc60007ffe0ff */
[----:B-1----:R-:W-:-:S05]  /*0320*/  IMAD.WIDE.U32 R28, R14, 0x4, R18 ;  /* 0x000000040e1c7825 */ /* 0x002fca00078e0012 */
[----:B------:R0:W-:Y:S04]  /*0330*/  STG.E desc[UR8][R28.64], R16 ;  /* 0x000000101c007986 */ /* 0x0001e8000c101908 */
[----:B0-----:R0:W2:Y:S02]  /*0340*/  LDG.E R28, desc[UR8][R26.64] ;  /* 0x000000081a1c7981 */ /* 0x0010a4000c1e1900 */
[----:B0-----:R-:W-:-:S06]  /*0350*/  IMAD.WIDE.U32 R26, R3, 0x4, R22 ;  /* 0x00000004031a7825 */ /* 0x001fcc00078e0016 */
[----:B------:R-:W2:Y:S02]  /*0360*/  LDG.E R27, desc[UR8][R26.64] ;  /* 0x000000081a1b7981 */ /* 0x000ea4000c1e1900 */
[----:B--2---:R-:W-:Y:S01]  /*0370*/  IADD3 R16, PT, PT, R28, R27, RZ ;  /* 0x0000001b1c107210 */ /* 0x004fe20007ffe0ff */
[----:B------:R-:W-:-:S05]  /*0380*/  IMAD.WIDE.U32 R28, R3, 0x4, R18 ;  /* 0x00000004031c7825 */ /* 0x000fca00078e0012 */
[----:B------:R0:W-:Y:S01]  /*0390*/  STG.E desc[UR8][R28.64], R16 ;  /* 0x000000101c007986 */ /* 0x0001e2000c101908 */
[----:B------:R-:W-:-:S04]  /*03a0*/  IMAD.WIDE.U32 R26, R5, 0x4, R22 ;  /* 0x00000004051a7825 */ /* 0x000fc800078e0016 */
[--C-:B0-----:R-:W-:Y:S01]  /*03b0*/  IMAD.WIDE.U32 R28, R5, 0x4, R24.reuse ;  /* 0x00000004051c7825 */ /* 0x101fe200078e0018 */
[----:B------:R0:W2:Y:S05]  /*03c0*/  LDG.E R16, desc[UR8][R26.64] ;  /* 0x000000081a107981 */ /* 0x0000aa000c1e1900 */
[----:B------:R-:W2:Y:S01]  /*03d0*/  LDG.E R28, desc[UR8][R28.64] ;  /* 0x000000081c1c7981 */ /* 0x000ea2000c1e1900 */
[----:B0-----:R-:W-:Y:S01]  /*03e0*/  IMAD.WIDE.U32 R26, R7, 0x4, R24 ;  /* 0x00000004071a7825 */ /* 0x001fe200078e0018 */
[----:B--2---:R-:W-:-:S03]  /*03f0*/  IADD3 R16, PT, PT, R28, R16, RZ ;  /* 0x000000101c107210 */ /* 0x004fc60007ffe0ff */
[----:B------:R-:W-:-:S05]  /*0400*/  IMAD.WIDE.U32 R28, R5, 0x4, R18 ;  /* 0x00000004051c7825 */ /* 0x000fca00078e0012 */
[----:B------:R0:W-:Y:S04]  /*0410*/  STG.E desc[UR8][R28.64], R16 ;  /* 0x000000101c007986 */ /* 0x0001e8000c101908 */
[----:B0-----:R0:W2:Y:S02]  /*0420*/  LDG.E R16, desc[UR8][R26.64] ;  /* 0x000000081a107981 */ /* 0x0010a4000c1e1900 */
[----:B0-----:R-:W-:-:S06]  /*0430*/  IMAD.WIDE.U32 R26, R7, 0x4, R22 ;  /* 0x00000004071a7825 */ /* 0x001fcc00078e0016 */
[----:B------:R-:W2:Y:S01]  /*0440*/  LDG.E R27, desc[UR8][R26.64] ;  /* 0x000000081a1b7981 */ /* 0x000ea2000c1e1900 */
[----:B------:R-:W-:Y:S01]  /*0450*/  IMAD.WIDE.U32 R28, R7, 0x4, R18 ;  /* 0x00000004071c7825 */ /* 0x000fe200078e0012 */
[----:B--2---:R-:W-:-:S03]  /*0460*/  IADD3 R16, PT, PT, R16, R27, RZ ;  /* 0x0000001b10107210 */ /* 0x004fc60007ffe0ff */
[C---:B------:R-:W-:Y:S02]  /*0470*/  IMAD.WIDE.U32 R26, R9.reuse, 0x4, R22 ;  /* 0x00000004091a7825 */ /* 0x040fe400078e0016 */
[----:B------:R0:W-:Y:S02]  /*0480*/  STG.E desc[UR8][R28.64], R16 ;  /* 0x000000101c007986 */ /* 0x0001e4000c101908 */
[--C-:B0-----:R-:W-:Y:S02]  /*0490*/  IMAD.WIDE.U32 R28, R9, 0x4, R24.reuse ;  /* 0x00000004091c7825 */ /* 0x101fe400078e0018 */
[----:B------:R0:W2:Y:S04]  /*04a0*/  LDG.E R16, desc[UR8][R26.64] ;  /* 0x000000081a107981 */ /* 0x0000a8000c1e1900 */
        /* <DEDUP_REMOVED lines=64> */
[----:B------:R-:W-:-:S04]  /*08b0*/  IMAD.WIDE.U32 R28, R10, 0x4, R18 ;  /* 0x000000040a1c7825 */ /* 0x000fc800078e0012 */
[----:B------:R-:W-:-:S04]  /*08c0*/  IMAD.WIDE.U32 R24, R12, 0x4, R24 ;  /* 0x000000040c187825 */ /* 0x000fc800078e0018 */
[----:B------:R-:W-:Y:S01]  /*08d0*/  IMAD.WIDE.U32 R22, R12, 0x4, R22 ;  /* 0x000000040c167825 */ /* 0x000fe200078e0016 */
[----:B--2---:R-:W-:-:S05]  /*08e0*/  IADD3 R16, PT, PT, R16, R27, RZ ;  /* 0x0000001b10107210 */ /* 0x004fca0007ffe0ff */
[----:B------:R2:W-:Y:S04]  /*08f0*/  STG.E desc[UR8][R28.64], R16 ;  /* 0x000000101c007986 */ /* 0x0005e8000c101908 */
[----:B------:R-:W3:Y:S04]  /*0900*/  LDG.E R24, desc[UR8][R24.64] ;  /* 0x0000000818187981 */ /* 0x000ee8000c1e1900 */
[----:B------:R-:W3:Y:S01]  /*0910*/  LDG.E R23, desc[UR8][R22.64] ;  /* 0x0000000816177981 */ /* 0x000ee2000c1e1900 */
[----:B------:R-:W-:Y:S01]  /*0920*/  IMAD.WIDE.U32 R18, R12, 0x4, R18 ;  /* 0x000000040c127825 */ /* 0x000fe200078e0012 */
[----:B------:R-:W-:-:S04]  /*0930*/  UIADD3 UR6, UPT, UPT, UR6, 0x10, URZ ;  /* 0x0000001006067890 */ /* 0x000fc8000fffe0ff */
[----:B------:R-:W-:Y:S01]  /*0940*/  UISETP.NE.AND UP0, UPT, UR6, URZ, UPT ;  /* 0x000000ff0600728c */ /* 0x000fe2000bf05270 */
[C---:B------:R-:W-:Y:S01]  /*0950*/  IMAD.WIDE.U32 R20, R0.reuse, 0x40, R20 ;  /* 0x0000004000147825 */ /* 0x040fe200078e0014 */
[C---:B------:R-:W-:Y:S02]  /*0960*/  LEA R14, R0.reuse, R14, 0x4 ;  /* 0x0000000e000e7211 */ /* 0x040fe400078e20ff */
[C---:B------:R-:W-:Y:S02]  /*0970*/  LEA R3, R0.reuse, R3, 0x4 ;  /* 0x0000000300037211 */ /* 0x040fe400078e20ff */
[C---:B------:R-:W-:Y:S02]  /*0980*/  LEA R5, R0.reuse, R5, 0x4 ;  /* 0x0000000500057211 */ /* 0x040fe400078e20ff */
[C---:B------:R-:W-:Y:S02]  /*0990*/  LEA R7, R0.reuse, R7, 0x4 ;  /* 0x0000000700077211 */ /* 0x040fe400078e20ff */
[----:B------:R-:W-:-:S02]  /*09a0*/  LEA R9, R0, R9, 0x4 ;  /* 0x0000000900097211 */ /* 0x000fc400078e20ff */
[C---:B------:R-:W-:Y:S02]  /*09b0*/  LEA R11, R0.reuse, R11, 0x4 ;  /* 0x0000000b000b7211 */ /* 0x040fe400078e20ff */
        /* <DEDUP_REMOVED lines=8> */
[----:B------:R-:W-:Y:S02]  /*0a40*/  LEA R12, R0, R12, 0x4 ;  /* 0x0000000c000c7211 */ /* 0x000fe400078e20ff */
[----:B---3--:R-:W-:-:S05]  /*0a50*/  IADD3 R23, PT, PT, R24, R23, RZ ;  /* 0x0000001718177210 */ /* 0x008fca0007ffe0ff */
[----:B------:R2:W-:Y:S01]  /*0a60*/  STG.E desc[UR8][R18.64], R23 ;  /* 0x0000001712007986 */ /* 0x0005e2000c101908 */
[----:B------:R-:W-:Y:S05]  /*0a70*/  BRA.U UP0, `(.L_x_2) ;  /* 0xfffffff500dc7547 */ /* 0x000fea000b83ffff */
.L_x_1:
[----:B------:R-:W-:-:S06]  /*0a80*/  ULOP3.LUT UP0, UR6, UR5, 0xf, URZ, 0xc0, !UPT ;  /* 0x0000000f05067892 */ /* 0x000fcc000f80c0ff */
[----:B------:R-:W-:-:S13]  /*0a90*/  PLOP3.LUT P0, PT, PT, PT, UP0, 0x80, 0x8 ;  /* 0x000000000008781c */ /* 0x000fda0003f0f008 */
[----:B0-----:R-:W-:Y:S05]  /*0aa0*/  @!P0 EXIT ;  /* 0x000000000000894d */ /* 0x001fea0003800000 */
[----:B------:R-:W0:Y:S01]  /*0ab0*/  S2R R3, SR_TID.X ;  /* 0x0000000000037919 */ /* 0x000e220000002100 */
[----:B------:R-:W-:Y:S02]  /*0ac0*/  UISETP.GE.U32.AND UP0, UPT, UR6, 0x8, UPT ;  /* 0x000000080600788c */ /* 0x000fe4000bf06070 */
[----:B------:R-:W-:-:S06]  /*0ad0*/  ULOP3.LUT UR7, UR5, 0x7, URZ, 0xc0, !UPT ;  /* 0x0000000705077892 */ /* 0x000fcc000f8ec0ff */
[----:B------:R-:W-:Y:S01]  /*0ae0*/  ISETP.NE.AND P0, PT, RZ, UR7, PT ;  /* 0x00000007ff007c0c */ /* 0x000fe2000bf05270 */
[----:B------:R-:W-:-:S12]  /*0af0*/  BRA.U !UP0, `(.L_x_3) ;  /* 0x0000000508107547 */ /* 0x000fd8000b800000 */
[----:B------:R-:W3:Y:S01]  /*0b00*/  LDC.64 R6, c[0x0][0x380] ;  /* 0x0000e000ff067b82 */ /* 0x000ee20000000a00 */
[----:B01----:R-:W-:-:S07]  /*0b10*/  IMAD R15, R0, UR4, R3 ;  /* 0x00000004000f7c24 */ /* 0x003fce000f8e0203 */
[----:B------:R-:W0:Y:S08]  /*0b20*/  LDC.64 R4, c[0x0][0x388] ;  /* 0x0000e200ff047b82 */ /* 0x000e300000000a00 */
[----:B------:R-:W1:Y:S01]  /*0b30*/  LDC.64 R8, c[0x0][0x390] ;  /* 0x0000e400ff087b82 */ /* 0x000e620000000a00 */
[----:B---3--:R-:W-:-:S06]  /*0b40*/  IMAD.WIDE.U32 R10, R15, 0x4, R6 ;  /* 0x000000040f0a7825 */ /* 0x008fcc00078e0006 */
[----:B------:R-:W3:Y:S01]  /*0b50*/  LDG.E R10, desc[UR8][R10.64] ;  /* 0x000000080a0a7981 */ /* 0x000ee2000c1e1900 */
[----:B0-----:R-:W-:-:S06]  /*0b60*/  IMAD.WIDE.U32 R12, R15, 0x4, R4 ;  /* 0x000000040f0c7825 */ /* 0x001fcc00078e0004 */
[----:B------:R-:W3:Y:S01]  /*0b70*/  LDG.E R13, desc[UR8][R12.64] ;  /* 0x000000080c0d7981 */ /* 0x000ee2000c1e1900 */
[C---:B------:R-:W-:Y:S01]  /*0b80*/  IADD3 R21, PT, PT, R15.reuse, R0, RZ ;  /* 0x000000000f157210 */ /* 0x040fe20007ffe0ff */
[----:B-1----:R-:W-:-:S04]  /*0b90*/  IMAD.WIDE.U32 R14, R15, 0x4, R8 ;  /* 0x000000040f0e7825 */ /* 0x002fc800078e0008 */
[----:B--2---:R-:W-:-:S04]  /*0ba0*/  IMAD.WIDE.U32 R16, R21, 0x4, R6 ;  /* 0x0000000415107825 */ /* 0x004fc800078e0006 */
[----:B------:R-:W-:Y:S01]  /*0bb0*/  IMAD.WIDE.U32 R18, R21, 0x4, R4 ;  /* 0x0000000415127825 */ /* 0x000fe200078e0004 */
[----:B---3--:R-:W-:-:S05]  /*0bc0*/  IADD3 R23, PT, PT, R10, R13, RZ ;  /* 0x0000000d0a177210 */ /* 0x008fca0007ffe0ff */
[----:B------:R0:W-:Y:S04]  /*0bd0*/  STG.E desc[UR8][R14.64], R23 ;  /* 0x000000170e007986 */ /* 0x0001e8000c101908 */
[----:B------:R-:W2:Y:S04]  /*0be0*/  LDG.E R16, desc[UR8][R16.64] ;  /* 0x0000000810107981 */ /* 0x000ea8000c1e1900 */
[----:B------:R-:W2:Y:S01]  /*0bf0*/  LDG.E R19, desc[UR8][R18.64] ;  /* 0x0000000812137981 */ /* 0x000ea2000c1e1900 */
[C---:B------:R-:W-:Y:S01]  /*0c00*/  IADD3 R27, PT, PT, R21.reuse, R0, RZ ;  /* 0x00000000151b7210 */ /* 0x040fe20007ffe0ff */
[----:B------:R-:W-:-:S04]  /*0c10*/  IMAD.WIDE.U32 R10, R21, 0x4, R8 ;  /* 0x00000004150a7825 */ /* 0x000fc800078e0008 */
[----:B------:R-:W-:-:S04]  /*0c20*/  IMAD.WIDE.U32 R12, R27, 0x4, R6 ;  /* 0x000000041b0c7825 */ /* 0x000fc800078e0006 */
[----:B------:R-:W-:Y:S01]  /*0c30*/  IMAD.WIDE.U32 R20, R27, 0x4, R4 ;  /* 0x000000041b147825 */ /* 0x000fe200078e0004 */
[----:B--2---:R-:W-:-:S05]  /*0c40*/  IADD3 R25, PT, PT, R16, R19, RZ ;  /* 0x0000001310197210 */ /* 0x004fca0007ffe0ff */
[----:B------:R1:W-:Y:S04]  /*0c50*/  STG.E desc[UR8][R10.64], R25 ;  /* 0x000000190a007986 */ /* 0x0003e8000c101908 */
[----:B------:R-:W2:Y:S04]  /*0c60*/  LDG.E R12, desc[UR8][R12.64] ;  /* 0x000000080c0c7981 */ /* 0x000ea8000c1e1900 */
[----:B------:R-:W2:Y:S01]  /*0c70*/  LDG.E R21, desc[UR8][R20.64] ;  /* 0x0000000814157981 */ /* 0x000ea2000c1e1900 */
[C---:B------:R-:W-:Y:S01]  /*0c80*/  IADD3 R29, PT, PT, R27.reuse, R0, RZ ;  /* 0x000000001b1d7210 */ /* 0x040fe20007ffe0ff */
[----:B0-----:R-:W-:-:S04]  /*0c90*/  IMAD.WIDE.U32 R14, R27, 0x4, R8 ;  /* 0x000000041b0e7825 */ /* 0x001fc800078e0008 */
[----:B------:R-:W-:-:S04]  /*0ca0*/  IMAD.WIDE.U32 R16, R29, 0x4, R6 ;  /* 0x000000041d107825 */ /* 0x000fc800078e0006 */
[----:B------:R-:W-:Y:S01]  /*0cb0*/  IMAD.WIDE.U32 R18, R29, 0x4, R4 ;  /* 0x000000041d127825 */ /* 0x000fe200078e0004 */
[----:B--2---:R-:W-:-:S05]  /*0cc0*/  IADD3 R23, PT, PT, R12, R21, RZ ;  /* 0x000000150c177210 */ /* 0x004fca0007ffe0ff */
[----:B------:R0:W-:Y:S04]  /*0cd0*/  STG.E desc[UR8][R14.64], R23 ;  /* 0x000000170e007986 */ /* 0x0001e8000c101908 */
[----:B------:R-:W2:Y:S04]  /*0ce0*/  LDG.E R16, desc[UR8][R16.64] ;  /* 0x0000000810107981 */ /* 0x000ea8000c1e1900 */
[----:B------:R-:W2:Y:S01]  /*0cf0*/  LDG.E R19, desc[UR8][R18.64] ;  /* 0x0000000812137981 */ /* 0x000ea2000c1e1900 */
[C---:B------:R-:W-:Y:S01]  /*0d00*/  IADD3 R27, PT, PT, R29.reuse, R0, RZ ;  /* 0x000000001d1b7210 */ /* 0x040fe20007ffe0ff */
[----:B-1----:R-:W-:-:S04]  /*0d10*/  IMAD.WIDE.U32 R10, R29, 0x4, R8 ;  /* 0x000000041d0a7825 */ /* 0x002fc800078e0008 */
        /* <DEDUP_REMOVED lines=22> */
[C---:B0-----:R-:W-:Y:S01]  /*0e80*/  IADD3 R23, PT, PT, R27.reuse, R0, RZ ;  /* 0x000000001b177210 */ /* 0x041fe20007ffe0ff */
[----:B------:R-:W-:-:S04]  /*0e90*/  IMAD.WIDE.U32 R14, R27, 0x4, R8 ;  /* 0x000000041b0e7825 */ /* 0x000fc800078e0008 */
[----:B------:R-:W-:-:S04]  /*0ea0*/  IMAD.WIDE.U32 R6, R23, 0x4, R6 ;  /* 0x0000000417067825 */ /* 0x000fc800078e0006 */
[----:B------:R-:W-:Y:S01]  /*0eb0*/  IMAD.WIDE.U32 R4, R23, 0x4, R4 ;  /* 0x0000000417047825 */ /* 0x000fe200078e0004 */
[----:B--2---:R-:W-:-:S05]  /*0ec0*/  IADD3 R17, PT, PT, R12, R21, RZ ;  /* 0x000000150c117210 */ /* 0x004fca0007ffe0ff */
[----:B------:R3:W-:Y:S04]  /*0ed0*/  STG.E desc[UR8][R14.64], R17 ;  /* 0x000000110e007986 */ /* 0x0007e8000c101908 */
[----:B------:R-:W1:Y:S04]  /*0ee0*/  LDG.E R6, desc[UR8][R6.64] ;  /* 0x0000000806067981 */ /* 0x000e68000c1e1900 */
[----:B------:R-:W1:Y:S01]  /*0ef0*/  LDG.E R5, desc[UR8][R4.64] ;  /* 0x0000000804057981 */ /* 0x000e62000c1e1900 */
[----:B------:R-:W-:Y:S01]  /*0f00*/  IMAD.WIDE.U32 R8, R23, 0x4, R8 ;  /* 0x0000000417087825 */ /* 0x000fe200078e0008 */
[----:B------:R-:W-:Y:S01]  /*0f10*/  UIADD3 UR4, UPT, UPT, UR4, 0x8, URZ ;  /* 0x0000000804047890 */ /* 0x000fe2000fffe0ff */
[----:B-1----:R-:W-:-:S05]  /*0f20*/  IADD3 R11, PT, PT, R6, R5, RZ ;  /* 0x00000005060b7210 */ /* 0x002fca0007ffe0ff */
[----:B------:R3:W-:Y:S06]  /*0f30*/  STG.E desc[UR8][R8.64], R11 ;  /* 0x0000000b08007986 */ /* 0x0007ec000c101908 */
.L_x_3:
[----:B------:R-:W-:Y:S05]  /*0f40*/  @!P0 EXIT ;  /* 0x000000000000894d */ /* 0x000fea0003800000 */
[----:B------:R-:W-:Y:S02]  /*0f50*/  UISETP.GE.U32.AND UP0, UPT, UR7, 0x4, UPT ;  /* 0x000000040700788c */ /* 0x000fe4000bf06070 */
[----:B------:R-:W-:-:S06]  /*0f60*/  ULOP3.LUT UR5, UR5, 0x3, URZ, 0xc0, !UPT ;  /* 0x0000000305057892 */ /* 0x000fcc000f8ec0ff */
[----:B------:R-:W-:Y:S01]  /*0f70*/  ISETP.NE.AND P0, PT, RZ, UR5, PT ;  /* 0x00000005ff007c0c */ /* 0x000fe2000bf05270 */
[----:B------:R-:W-:-:S12]  /*0f80*/  BRA.U !UP0, `(.L_x_4) ;  /* 0x0000000108907547 */ /* 0x000fd8000b800000 */
[----:B------:R-:W4:Y:S01]  /*0f90*/  LDC.64 R6, c[0x0][0x380] ;  /* 0x0000e000ff067b82 */ /* 0x000f220000000a00 */
[----:B01-3--:R-:W-:-:S07]  /*0fa0*/  IMAD R15, R0, UR4, R3 ;  /* 0x00000004000f7c24 */ /* 0x00bfce000f8e0203 */
[----:B------:R-:W0:Y:S08]  /*0fb0*/  LDC.64 R4, c[0x0][0x388] ;  /* 0x0000e200ff047b82 */ /* 0x000e300000000a00 */
[----:B------:R-:W1:Y:S01]  /*0fc0*/  LDC.64 R8, c[0x0][0x390] ;  /* 0x0000e400ff087b82 */ /* 0x000e620000000a00 */
[----:B----4-:R-:W-:-:S06]  /*0fd0*/  IMAD.WIDE.U32 R10, R15, 0x4, R6 ;  /* 0x000000040f0a7825 */ /* 0x010fcc00078e0006 */
        /* <DEDUP_REMOVED lines=31> */
.L_x_4:
[----:B------:R-:W-:Y:S05]  /*11d0*/  @!P0 EXIT ;  /* 0x000000000000894d */ /* 0x000fea0003800000 */
[----:B01----:R-:W-:Y:S01]  /*11e0*/  IMAD R3, R0, UR4, R3 ;  /* 0x0000000400037c24 */ /* 0x003fe2000f8e0203 */
[----:B------:R-:W0:Y:S03]  /*11f0*/  LDCU.64 UR6, c[0x0][0x390] ;  /* 0x00007200ff0677ac */ /* 0x000e260008000a00 */
[----:B------:R-:W-:Y:S01]  /*1200*/  IMAD.WIDE.U32 R2, R3, 0x4, RZ ;  /* 0x0000000403027825 */ /* 0x000fe200078e00ff */
[----:B------:R-:W1:Y:S01]  /*1210*/  LDCU.128 UR12, c[0x0][0x380] ;  /* 0x00007000ff0c77ac */ /* 0x000e620008000c00 */
[----:B------:R-:W-:-:S12]  /*1220*/  UIADD3 UR5, UPT, UPT, -UR5, URZ, URZ ;  /* 0x000000ff05057290 */ /* 0x000fd8000fffe1ff */
.L_x_5:
[C---:B-1----:R-:W-:Y:S02]  /*1230*/  IADD3 R6, P1, PT, R2.reuse, UR14, RZ ;  /* 0x0000000e02067c10 */ /* 0x042fe4000ff3e0ff */
[----:B------:R-:W-:Y:S02]  /*1240*/  IADD3 R4, P0, PT, R2, UR12, RZ ;  /* 0x0000000c02047c10 */ /* 0x000fe4000ff1e0ff */
[C---:B------:R-:W-:Y:S02]  /*1250*/  IADD3.X R7, PT, PT, R3.reuse, UR15, RZ, P1, !PT ;  /* 0x0000000f03077c10 */ /* 0x040fe40008ffe4ff */
[----:B------:R-:W-:-:S04]  /*1260*/  IADD3.X R5, PT, PT, R3, UR13, RZ, P0, !PT ;  /* 0x0000000d03057c10 */ /* 0x000fc800087fe4ff */
[----:B------:R-:W5:Y:S04]  /*1270*/  LDG.E R7, desc[UR8][R6.64] ;  /* 0x0000000806077981 */ /* 0x000f68000c1e1900 */
[----:B------:R-:W5:Y:S01]  /*1280*/  LDG.E R4, desc[UR8][R4.64] ;  /* 0x0000000804047981 */ /* 0x000f62000c1e1900 */
[----:B0--34-:R-:W-:-:S04]  /*1290*/  IADD3 R8, P0, PT, R2, UR6, RZ ;  /* 0x0000000602087c10 */ /* 0x019fc8000ff1e0ff */
[----:B------:R-:W-:Y:S01]  /*12a0*/  IADD3.X R9, PT, PT, R3, UR7, RZ, P0, !PT ;  /* 0x0000000703097c10 */ /* 0x000fe200087fe4ff */
[----:B------:R-:W-:-:S04]  /*12b0*/  UIADD3 UR5, UPT, UPT, UR5, 0x1, URZ ;  /* 0x0000000105057890 */ /* 0x000fc8000fffe0ff */
[----:B------:R-:W-:Y:S01]  /*12c0*/  UISETP.NE.AND UP0, UPT, UR5, URZ, UPT ;  /* 0x000000ff0500728c */ /* 0x000fe2000bf05270 */
[----:B------:R-:W-:Y:S01]  /*12d0*/  IMAD.WIDE.U32 R2, R0, 0x4, R2 ;  /* 0x0000000400027825 */ /* 0x000fe200078e0002 */
[----:B-----5:R-:W-:-:S05]  /*12e0*/  IADD3 R11, PT, PT, R4, R7, RZ ;  /* 0x00000007040b7210 */ /* 0x020fca0007ffe0ff */
[----:B------:R0:W-:Y:S02]  /*12f0*/  STG.E desc[UR8][R8.64], R11 ;  /* 0x0000000b08007986 */ /* 0x0001e4000c101908 */
[----:B------:R-:W-:Y:S05]  /*1300*/  BRA.U UP0, `(.L_x_5) ;  /* 0xfffffffd00c87547 */ /* 0x000fea000b83ffff */
[----:B------:R-:W-:Y:S05]  /*1310*/  EXIT ;  /* 0x000000000000794d */ /* 0x000fea0003800000 */
.L_x_6:
        /* <DEDUP_REMOVED lines=14> */
.L_x_14:


//--------------------- .text._Z4addaPiS_S_i      --------------------------
	.section	.text._Z4addaPiS_S_i,"ax",@progbits
	.align	128
        .global         _Z4addaPiS_S_i
        .type           _Z4addaPiS_S_i,@function
        .size           _Z4addaPiS_S_i,(.L_x_15 - _Z4addaPiS_S_i)
        .other          _Z4addaPiS_S_i,@"STO_CUDA_ENTRY STV_DEFAULT"
_Z4addaPiS_S_i:
.text._Z4addaPiS_S_i:
[----:B------:R-:W-:Y:S08]  /*0000*/  LDC R1, c[0x0][0x37c] ;  /* 0x0000df00ff017b82 */ /* 0x000ff00000000800 */
[----:B------:R-:W0:Y:S02]  /*0010*/  LDC R2, c[0x0][0x398] ;  /* 0x0000e600ff027b82 */ /* 0x000e240000000800 */
[----:B0-----:R-:W-:-:S13]  /*0020*/  ISETP.GE.AND P0, PT, R2, 0x1, PT ;  /* 0x000000010200780c */ /* 0x001fda0003f06270 */
[----:B------:R-:W-:Y:S05]  /*0030*/  @!P0 EXIT ;  /* 0x000000000000894d */ /* 0x000fea0003800000 */
[----:B------:R-:W0:Y:S01]  /*0040*/  S2R R5, SR_TID.X ;  /* 0x0000000000057919 */ /* 0x000e220000002100 */
[C---:B------:R-:W-:Y:S01]  /*0050*/  ISETP.GE.U32.AND P1, PT, R2.reuse, 0x10, PT ;  /* 0x000000100200780c */ /* 0x040fe20003f26070 */
[----:B------:R-:W1:Y:S01]  /*0060*/  LDCU.64 UR4, c[0x0][0x358] ;  /* 0x00006b00ff0477ac */ /* 0x000e620008000a00 */
[----:B------:R-:W-:Y:S01]  /*0070*/  LOP3.LUT R14, R2, 0xf, RZ, 0xc0, !PT ;  /* 0x0000000f020e7812 */ /* 0x000fe200078ec0ff */
[----:B------:R-:W-:-:S03]  /*0080*/  IMAD.MOV.U32 R3, RZ, RZ, RZ ;  /* 0x000000ffff037224 */ /* 0x000fc600078e00ff */
[----:B------:R-:W-:Y:S01]  /*0090*/  ISETP.NE.AND P0, PT, R14, RZ, PT ;  /* 0x000000ff0e00720c */ /* 0x000fe20003f05270 */
[----:B0-----:R-:W-:-:S06]  /*00a0*/  IMAD R0, R5, R2, RZ ;  /* 0x0000000205007224 */ /* 0x001fcc00078e02ff */
[----:B-1----:R-:W-:Y:S06]  /*00b0*/  @!P1 BRA `(.L_x_7) ;  /* 0x0000000400689947 */ /* 0x002fec0003800000 */
[----:B------:R-:W0:Y:S01]  /*00c0*/  LDCU.128 UR8, c[0x0][0x380] ;  /* 0x00007000ff0877ac */ /* 0x000e220008000c00 */
[----:B------:R-:W-:Y:S01]  /*00d0*/  IMAD.MOV.U32 R4, RZ, RZ, 0x20 ;  /* 0x00000020ff047424 */ /* 0x000fe200078e00ff */
[----:B------:R-:W-:Y:S01]  /*00e0*/  LOP3.LUT R3, R2, 0x7ffffff0, RZ, 0xc0, !PT ;  /* 0x7ffffff002037812 */ /* 0x000fe200078ec0ff */
[----:B------:R-:W-:Y:S01]  /*00f0*/  IMAD.MOV.U32 R5, RZ, RZ, 0x0 ;  /* 0x00000000ff057424 */ /* 0x000fe200078e00ff */
[----:B------:R-:W1:Y:S02]  /*0100*/  LDCU.64 UR6, c[0x0][0x390] ;  /* 0x00007200ff0677ac */ /* 0x000e640008000a00 */
[----:B------:R-:W-:Y:S01]  /*0110*/  IADD3 R10, PT, PT, -R3, RZ, RZ ;  /* 0x000000ff030a7210 */ /* 0x000fe20007ffe1ff */
[----:B------:R-:W-:-:S03]  /*0120*/  IMAD.WIDE.U32 R4, R0, 0x4, R4 ;  /* 0x0000000400047825 */ /* 0x000fc600078e0004 */
[C---:B0-----:R-:W-:Y:S02]  /*0130*/  IADD3 R11, P2, PT, R4.reuse, UR10, RZ ;  /* 0x0000000a040b7c10 */ /* 0x041fe4000ff5e0ff */
[C---:B------:R-:W-:Y:S02]  /*0140*/  IADD3 R6, P3, PT, R4.reuse, UR8, RZ ;  /* 0x0000000804067c10 */ /* 0x040fe4000ff7e0ff */
[----:B-1----:R-:W-:Y:S02]  /*0150*/  IADD3 R13, P1, PT, R4, UR6, RZ ;  /* 0x00000006040d7c10 */ /* 0x002fe4000ff3e0ff */
[C---:B------:R-:W-:Y:S02]  /*0160*/  IADD3.X R12, PT, PT, R5.reuse, UR11, RZ, P2, !PT ;  /* 0x0000000b050c7c10 */ /* 0x040fe400097fe4ff */
[C---:B------:R-:W-:Y:S02]  /*0170*/  IADD3.X R16, PT, PT, R5.reuse, UR7, RZ, P1, !PT ;  /* 0x0000000705107c10 */ /* 0x040fe40008ffe4ff */
[----:B------:R-:W-:-:S07]  /*0180*/  IADD3.X R7, PT, PT, R5, UR9, RZ, P3, !PT ;  /* 0x0000000905077c10 */ /* 0x000fce0009ffe4ff */
.L_x_8:
[----:B------:R-:W-:Y:S01]  /*0190*/  IMAD.MOV.U32 R4, RZ, RZ, R11 ;  /* 0x000000ffff047224 */ /* 0x000fe200078e000b */
[----:B-1----:R-:W2:Y:S01]  /*01a0*/  LDG.E R8, desc[UR4][R6.64+-0x20] ;  /* 0xffffe00406087981 */ /* 0x002ea2000c1e1900 */
[----:B------:R-:W-:-:S05]  /*01b0*/  IMAD.MOV.U32 R5, RZ, RZ, R12 ;  /* 0x000000ffff057224 */ /* 0x000fca00078e000c */
[----:B------:R-:W2:Y:S02]  /*01c0*/  LDG.E R9, desc[UR4][R4.64+-0x20] ;  /* 0xffffe00404097981 */ /* 0x000ea4000c1e1900 */
[----:B--2---:R-:W-:Y:S01]  /*01d0*/  IMAD.IADD R11, R8, 0x1, R9 ;  /* 0x00000001080b7824 */ /* 0x004fe200078e0209 */
[----:B------:R-:W-:Y:S01]  /*01e0*/  MOV R8, R13 ;  /* 0x0000000d00087202 */ /* 0x000fe20000000f00 */
[----:B------:R-:W-:-:S05]  /*01f0*/  IMAD.MOV.U32 R9, RZ, RZ, R16 ;  /* 0x000000ffff097224 */ /* 0x000fca00078e0010 */
[----:B------:R0:W-:Y:S04]  /*0200*/  STG.E desc[UR4][R8.64+-0x20], R11 ;  /* 0xffffe00b08007986 */ /* 0x0001e8000c101904 */
[----:B------:R-:W2:Y:S04]  /*0210*/  LDG.E R12, desc[UR4][R6.64+-0x1c] ;  /* 0xffffe404060c7981 */ /* 0x000ea8000c1e1900 */
[----:B------:R-:W2:Y:S02]  /*0220*/  LDG.E R13, desc[UR4][R4.64+-0x1c] ;  /* 0xffffe404040d7981 */ /* 0x000ea4000c1e1900 */
[----:B--2---:R-:W-:-:S05]  /*0230*/  IMAD.IADD R13, R12, 0x1, R13 ;  /* 0x000000010c0d7824 */ /* 0x004fca00078e020d */
[----:B------:R1:W-:Y:S04]  /*0240*/  STG.E desc[UR4][R8.64+-0x1c], R13 ;  /* 0xffffe40d08007986 */ /* 0x0003e8000c101904 */
[----:B------:R-:W2:Y:S04]  /*0250*/  LDG.E R12, desc[UR4][R6.64+-0x18] ;  /* 0xffffe804060c7981 */ /* 0x000ea8000c1e1900 */
[----:B------:R-:W2:Y:S02]  /*0260*/  LDG.E R15, desc[UR4][R4.64+-0x18] ;  /* 0xffffe804040f7981 */ /* 0x000ea4000c1e1900 */
[----:B--2---:R-:W-:-:S05]  /*0270*/  IMAD.IADD R15, R12, 0x1, R15 ;  /* 0x000000010c0f7824 */ /* 0x004fca00078e020f */
[----:B------:R2:W-:Y:S04]  /*0280*/  STG.E desc[UR4][R8.64+-0x18], R15 ;  /* 0xffffe80f08007986 */ /* 0x0005e8000c101904 */
[----:B------:R-:W3:Y:S04]  /*0290*/  LDG.E R12, desc[UR4][R6.64+-0x14] ;  /* 0xffffec04060c7981 */ /* 0x000ee8000c1e1900 */
[----:B------:R-:W3:Y:S02]  /*02a0*/  LDG.E R17, desc[UR4][R4.64+-0x14] ;  /* 0xffffec0404117981 */ /* 0x000ee4000c1e1900 */
[----:B---3--:R-:W-:-:S05]  /*02b0*/  IADD3 R17, PT, PT, R12, R17, RZ ;  /* 0x000000110c117210 */ /* 0x008fca0007ffe0ff */
[----:B------:R3:W-:Y:S04]  /*02c0*/  STG.E desc[UR4][R8.64+-0x14], R17 ;  /* 0xffffec1108007986 */ /* 0x0007e8000c101904 */
[----:B0-----:R-:W4:Y:S04]  /*02d0*/  LDG.E R11, desc[UR4][R6.64+-0x10] ;  /* 0xfffff004060b7981 */ /* 0x001f28000c1e1900 */
[----:B------:R-:W4:Y:S02]  /*02e0*/  LDG.E R12, desc[UR4][R4.64+-0x10] ;  /* 0xfffff004040c7981 */ /* 0x000f24000c1e1900 */
[----:B----4-:R-:W-:-:S05]  /*02f0*/  IMAD.IADD R11, R11, 0x1, R12 ;  /* 0x000000010b0b7824 */ /* 0x010fca00078e020c */
[----:B------:R0:W-:Y:S04]  /*0300*/  STG.E desc[UR4][R8.64+-0x10], R11 ;  /* 0xfffff00b08007986 */ /* 0x0001e8000c101904 */
[----:B------:R-:W4:Y:S04]  /*0310*/  LDG.E R12, desc[UR4][R6.64+-0xc] ;  /* 0xfffff404060c7981 */ /* 0x000f28000c1e1900 */
[----:B-1----:R-:W4:Y:S02]  /*0320*/  LDG.E R13, desc[UR4][R4.64+-0xc] ;  /* 0xfffff404040d7981 */ /* 0x002f24000c1e1900 */
[----:B----4-:R-:W-:-:S05]  /*0330*/  IMAD.IADD R13, R12, 0x1, R13 ;  /* 0x000000010c0d7824 */ /* 0x010fca00078e020d */
[----:B------:R1:W-:Y:S04]  /*0340*/  STG.E desc[UR4][R8.64+-0xc], R13 ;  /* 0xfffff40d08007986 */ /* 0x0003e8000c101904 */
[----:B------:R-:W4:Y:S04]  /*0350*/  LDG.E R12, desc[UR4][R6.64+-0x8] ;  /* 0xfffff804060c7981 */ /* 0x000f28000c1e1900 */
[----:B--2---:R-:W4:Y:S02]  /*0360*/  LDG.E R15, desc[UR4][R4.64+-0x8] ;  /* 0xfffff804040f7981 */ /* 0x004f24000c1e1900 */
[----:B----4-:R-:W-:-:S05]  /*0370*/  IMAD.IADD R15, R12, 0x1, R15 ;  /* 0x000000010c0f7824 */ /* 0x010fca00078e020f */
[----:B------:R2:W-:Y:S04]  /*0380*/  STG.E desc[UR4][R8.64+-0x8], R15 ;  /* 0xfffff80f08007986 */ /* 0x0005e8000c101904 */
[----:B------:R-:W4:Y:S04]  /*0390*/  LDG.E R12, desc[UR4][R6.64+-0x4] ;  /* 0xfffffc04060c7981 */ /* 0x000f28000c1e1900 */
[----:B---3--:R-:W4:Y:S02]  /*03a0*/  LDG.E R17, desc[UR4][R4.64+-0x4] ;  /* 0xfffffc0404117981 */ /* 0x008f24000c1e1900 */
[----:B----4-:R-:W-:-:S05]  /*03b0*/  IADD3 R17, PT, PT, R12, R17, RZ ;  /* 0x000000110c117210 */ /* 0x010fca0007ffe0ff */
        /* <DEDUP_REMOVED lines=20> */
[----:B------:R-:W-:Y:S04]  /*0500*/  STG.E desc[UR4][R8.64+0x10], R11 ;  /* 0x0000100b08007986 */ /* 0x000fe8000c101904 */
[----:B------:R-:W4:Y:S04]  /*0510*/  LDG.E R12, desc[UR4][R6.64+0x14] ;  /* 0x00001404060c7981 */ /* 0x000f28000c1e1900 */
[----:B-1----:R-:W4:Y:S02]  /*0520*/  LDG.E R13, desc[UR4][R4.64+0x14] ;  /* 0x00001404040d7981 */ /* 0x002f24000c1e1900 */
[----:B----4-:R-:W-:-:S05]  /*0530*/  IMAD.IADD R13, R12, 0x1, R13 ;  /* 0x000000010c0d7824 */ /* 0x010fca00078e020d */
[----:B------:R0:W-:Y:S04]  /*0540*/  STG.E desc[UR4][R8.64+0x14], R13 ;  /* 0x0000140d08007986 */ /* 0x0001e8000c101904 */
[----:B------:R-:W4:Y:S04]  /*0550*/  LDG.E R12, desc[UR4][R6.64+0x18] ;  /* 0x00001804060c7981 */ /* 0x000f28000c1e1900 */
[----:B--2---:R-:W4:Y:S01]  /*0560*/  LDG.E R15, desc[UR4][R4.64+0x18] ;  /* 0x00001804040f7981 */ /* 0x004f22000c1e1900 */
[----:B------:R-:W-:Y:S02]  /*0570*/  VIADD R10, R10, 0x10 ;  /* 0x000000100a0a7836 */ /* 0x000fe40000000000 */
[----:B----4-:R-:W-:-:S05]  /*0580*/  IMAD.IADD R15, R12, 0x1, R15 ;  /* 0x000000010c0f7824 */ /* 0x010fca00078e020f */
[----:B------:R1:W-:Y:S04]  /*0590*/  STG.E desc[UR4][R8.64+0x18], R15 ;  /* 0x0000180f08007986 */ /* 0x0003e8000c101904 */
[----:B------:R2:W4:Y:S04]  /*05a0*/  LDG.E R12, desc[UR4][R6.64+0x1c] ;  /* 0x00001c04060c7981 */ /* 0x000528000c1e1900 */
[----:B---3--:R-:W4:Y:S01]  /*05b0*/  LDG.E R17, desc[UR4][R4.64+0x1c] ;  /* 0x00001c0404117981 */ /* 0x008f22000c1e1900 */
[----:B------:R-:W-:Y:S02]  /*05c0*/  ISETP.NE.AND P1, PT, R10, RZ, PT ;  /* 0x000000ff0a00720c */ /* 0x000fe40003f25270 */
[----:B0-----:R-:W-:-:S02]  /*05d0*/  IADD3 R13, P2, PT, R8, 0x40, RZ ;  /* 0x00000040080d7810 */ /* 0x001fc40007f5e0ff */
[----:B------:R-:W-:Y:S02]  /*05e0*/  IADD3 R11, P3, PT, R4, 0x40, RZ ;  /* 0x00000040040b7810 */ /* 0x000fe40007f7e0ff */
[----:B--2---:R-:W-:Y:S01]  /*05f0*/  IADD3 R6, P4, PT, R6, 0x40, RZ ;  /* 0x0000004006067810 */ /* 0x004fe20007f9e0ff */
[----:B------:R-:W-:-:S03]  /*0600*/  IMAD.X R16, RZ, RZ, R9, P2 ;  /* 0x000000ffff107224 */ /* 0x000fc600010e0609 */
[----:B------:R-:W-:Y:S02]  /*0610*/  IADD3.X R7, PT, PT, RZ, R7, RZ, P4, !PT ;  /* 0x00000007ff077210 */ /* 0x000fe400027fe4ff */
[----:B----4-:R-:W-:Y:S01]  /*0620*/  IADD3 R17, PT, PT, R12, R17, RZ ;  /* 0x000000110c117210 */ /* 0x010fe20007ffe0ff */
[----:B------:R-:W-:-:S04]  /*0630*/  IMAD.X R12, RZ, RZ, R5, P3 ;  /* 0x000000ffff0c7224 */ /* 0x000fc800018e0605 */
[----:B------:R1:W-:Y:S01]  /*0640*/  STG.E desc[UR4][R8.64+0x1c], R17 ;  /* 0x00001c1108007986 */ /* 0x0003e2000c101904 */
[----:B------:R-:W-:Y:S05]  /*0650*/  @P1 BRA `(.L_x_8) ;  /* 0xfffffff800cc1947 */ /* 0x000fea000383ffff */
.L_x_7:
[----:B------:R-:W-:Y:S05]  /*0660*/  @!P0 EXIT ;  /* 0x000000000000894d */ /* 0x000fea0003800000 */
[----:B------:R-:W-:Y:S02]  /*0670*/  ISETP.GE.U32.AND P1, PT, R14, 0x8, PT ;  /* 0x000000080e00780c */ /* 0x000fe40003f26070 */
[----:B------:R-:W-:-:S04]  /*0680*/  LOP3.LUT R16, R2, 0x7, RZ, 0xc0, !PT ;  /* 0x0000000702107812 */ /* 0x000fc800078ec0ff */
[----:B------:R-:W-:-:S07]  /*0690*/  ISETP.NE.AND P0, PT, R16, RZ, PT ;  /* 0x000000ff1000720c */ /* 0x000fce0003f05270 */
[----:B------:R-:W-:Y:S06]  /*06a0*/  @!P1 BRA `(.L_x_9) ;  /* 0x0000000000d09947 */ /* 0x000fec0003800000 */
[----:B------:R-:W0:Y:S01]  /*06b0*/  LDC.64 R10, c[0x0][0x380] ;  /* 0x0000e000ff0a7b82 */ /* 0x000e220000000a00 */
[C---:B------:R-:W-:Y:S01]  /*06c0*/  IMAD.IADD R5, R0.reuse, 0x1, R3 ;  /* 0x0000000100057824 */ /* 0x040fe200078e0203 */
[----:B------:R-:W2:Y:S06]  /*06d0*/  LDCU.128 UR8, c[0x0][0x380] ;  /* 0x00007000ff0877ac */ /* 0x000eac0008000c00 */
[----:B------:R-:W3:Y:S08]  /*06e0*/  LDC.64 R12, c[0x0][0x388] ;  /* 0x0000e200ff0c7b82 */ /* 0x000ef00000000a00 */
[----:B-1----:R-:W1:Y:S01]  /*06f0*/  LDC.64 R8, c[0x0][0x390] ;  /* 0x0000e400ff087b82 */ /* 0x002e620000000a00 */
[----:B------:R-:W-:Y:S01]  /*0700*/  IADD3 R17, P1, PT, R0, R3, RZ ;  /* 0x0000000300117210 */ /* 0x000fe20007f3e0ff */
[----:B------:R-:W4:Y:S01]  /*0710*/  LDCU.64 UR6, c[0x0][0x390] ;  /* 0x00007200ff0677ac */ /* 0x000f220008000a00 */
[----:B0-----:R-:W-:-:S06]  /*0720*/  IMAD.WIDE.U32 R10, R5, 0x4, R10 ;  /* 0x00000004050a7825 */ /* 0x001fcc00078e000a */
[----:B------:R-:W5:Y:S01]  /*0730*/  LDG.E R10, desc[UR4][R10.64] ;  /* 0x000000040a0a7981 */ /* 0x000f62000c1e1900 */
[----:B---3--:R-:W-:-:S06]  /*0740*/  IMAD.WIDE.U32 R12, R5, 0x4, R12 ;  /* 0x00000004050c7825 */ /* 0x008fcc00078e000c */
[----:B------:R-:W5:Y:S01]  /*0750*/  LDG.E R13, desc[UR4][R12.64] ;  /* 0x000000040c0d7981 */ /* 0x000f62000c1e1900 */
[----:B------:R-:W-:Y:S02]  /*0760*/  IMAD.X R4, RZ, RZ, RZ, P1 ;  /* 0x000000ffff047224 */ /* 0x000fe400008e06ff */
[----:B------:R-:W-:-:S03]  /*0770*/  IMAD.SHL.U32 R14, R17, 0x4, RZ ;  /* 0x00000004110e7824 */ /* 0x000fc600078e00ff */
[----:B------:R-:W-:Y:S02]  /*0780*/  SHF.L.U64.HI R17, R17, 0x2, R4 ;  /* 0x0000000211117819 */ /* 0x000fe40000010204 */
[C---:B--2---:R-:W-:Y:S02]  /*0790*/  IADD3 R6, P1, PT, R14.reuse, UR8, RZ ;  /* 0x000000080e067c10 */ /* 0x044fe4000ff3e0ff */
[----:B------:R-:W-:Y:S02]  /*07a0*/  IADD3 R4, P2, PT, R14, UR10, RZ ;  /* 0x0000000a0e047c10 */ /* 0x000fe4000ff5e0ff */
[----:B------:R-:W-:Y:S02]  /*07b0*/  IADD3.X R7, PT, PT, R17, UR9, RZ, P1, !PT ;  /* 0x0000000911077c10 */ /* 0x000fe40008ffe4ff */
[----:B-----5:R-:W-:Y:S01]  /*07c0*/  IADD3 R15, PT, PT, R10, R13, RZ ;  /* 0x0000000d0a0f7210 */ /* 0x020fe20007ffe0ff */
[----:B-1----:R-:W-:Y:S01]  /*07d0*/  IMAD.WIDE.U32 R10, R5, 0x4, R8 ;  /* 0x00000004050a7825 */ /* 0x002fe200078e0008 */
[----:B------:R-:W-:-:S04]  /*07e0*/  IADD3.X R5, PT, PT, R17, UR11, RZ, P2, !PT ;  /* 0x0000000b11057c10 */ /* 0x000fc800097fe4ff */
[----:B------:R0:W-:Y:S04]  /*07f0*/  STG.E desc[UR4][R10.64], R15 ;  /* 0x0000000f0a007986 */ /* 0x0001e8000c101904 */
[----:B------:R-:W2:Y:S04]  /*0800*/  LDG.E R12, desc[UR4][R6.64+0x4] ;  /* 0x00000404060c7981 */ /* 0x000ea8000c1e1900 */
[----:B------:R-:W2:Y:S01]  /*0810*/  LDG.E R13, desc[UR4][R4.64+0x4] ;  /* 0x00000404040d7981 */ /* 0x000ea2000c1e1900 */
[----:B----4-:R-:W-:-:S04]  /*0820*/  IADD3 R8, P1, PT, R14, UR6, RZ ;  /* 0x000000060e087c10 */ /* 0x010fc8000ff3e0ff */
[----:B------:R-:W-:Y:S01]  /*0830*/  IADD3.X R9, PT, PT, R17, UR7, RZ, P1, !PT ;  /* 0x0000000711097c10 */ /* 0x000fe20008ffe4ff */
[----:B--2---:R-:W-:-:S05]  /*0840*/  IMAD.IADD R13, R12, 0x1, R13 ;  /* 0x000000010c0d7824 */ /* 0x004fca00078e020d */
[----:B------:R1:W-:Y:S04]  /*0850*/  STG.E desc[UR4][R8.64+0x4], R13 ;  /* 0x0000040d08007986 */ /* 0x0003e8000c101904 */
[----:B------:R-:W2:Y:S04]  /*0860*/  LDG.E R12, desc[UR4][R6.64+0x8] ;  /* 0x00000804060c7981 */ /* 0x000ea8000c1e1900 */
[----:B------:R-:W2:Y:S02]  /*0870*/  LDG.E R17, desc[UR4][R4.64+0x8] ;  /* 0x0000080404117981 */ /* 0x000ea4000c1e1900 */
[----:B--2---:R-:W-:-:S05]  /*0880*/  IMAD.IADD R17, R12, 0x1, R17 ;  /* 0x000000010c117824 */ /* 0x004fca00078e0211 */
[----:B------:R2:W-:Y:S04]  /*0890*/  STG.E desc[UR4][R8.64+0x8], R17 ;  /* 0x0000081108007986 */ /* 0x0005e8000c101904 */
[----:B0-----:R-:W3:Y:S04]  /*08a0*/  LDG.E R10, desc[UR4][R6.64+0xc] ;  /* 0x00000c04060a7981 */ /* 0x001ee8000c1e1900 */
[----:B------:R-:W3:Y:S02]  /*08b0*/  LDG.E R11, desc[UR4][R4.64+0xc] ;  /* 0x00000c04040b7981 */ /* 0x000ee4000c1e1900 */
[----:B---3--:R-:W-:-:S05]  /*08c0*/  IMAD.IADD R11, R10, 0x1, R11 ;  /* 0x000000010a0b7824 */ /* 0x008fca00078e020b */
[----:B------:R0:W-:Y:S04]  /*08d0*/  STG.E desc[UR4][R8.64+0xc], R11 ;  /* 0x00000c0b08007986 */ /* 0x0001e8000c101904 */
[----:B------:R-:W3:Y:S04]  /*08e0*/  LDG.E R10, desc[UR4][R6.64+0x10] ;  /* 0x00001004060a7981 */ /* 0x000ee8000c1e1900 */
[----:B------:R-:W3:Y:S02]  /*08f0*/  LDG.E R15, desc[UR4][R4.64+0x10] ;  /* 0x00001004040f7981 */ /* 0x000ee4000c1e1900 */
[----:B---3--:R-:W-:-:S05]  /*0900*/  IADD3 R15, PT, PT, R10, R15, RZ ;  /* 0x0000000f0a0f7210 */ /* 0x008fca0007ffe0ff */
        /* <DEDUP_REMOVED lines=9> */
[----:B------:R-:W2:Y:S04]  /*09a0*/  LDG.E R10, desc[UR4][R6.64+0x1c] ;  /* 0x00001c04060a7981 */ /* 0x000ea8000c1e1900 */
[----:B0-----:R-:W2:Y:S01]  /*09b0*/  LDG.E R11, desc[UR4][R4.64+0x1c] ;  /* 0x00001c04040b7981 */ /* 0x001ea2000c1e1900 */
[----:B------:R-:W-:Y:S01]  /*09c0*/  VIADD R3, R3, 0x8 ;  /* 0x0000000803037836 */ /* 0x000fe20000000000 */
[----:B--2---:R-:W-:-:S05]  /*09d0*/  IADD3 R11, PT, PT, R10, R11, RZ ;  /* 0x0000000b0a0b7210 */ /* 0x004fca0007ffe0ff */
[----:B------:R3:W-:Y:S02]  /*09e0*/  STG.E desc[UR4][R8.64+0x1c], R11 ;  /* 0x00001c0b08007986 */ /* 0x0007e4000c101904 */
.L_x_9:
[----:B------:R-:W-:Y:S05]  /*09f0*/  @!P0 EXIT ;  /* 0x000000000000894d */ /* 0x000fea0003800000 */
[----:B------:R-:W-:Y:S02]  /*0a00*/  ISETP.GE.U32.AND P1, PT, R16, 0x4, PT ;  /* 0x000000041000780c */ /* 0x000fe40003f26070 */
[----:B------:R-:W-:-:S04]  /*0a10*/  LOP3.LUT R2, R2, 0x3, RZ, 0xc0, !PT ;  /* 0x0000000302027812 */ /* 0x000fc800078ec0ff */
[----:B------:R-:W-:-:S07]  /*0a20*/  ISETP.NE.AND P0, PT, R2, RZ, PT ;  /* 0x000000ff0200720c */ /* 0x000fce0003f05270 */
[----:B------:R-:W-:Y:S06]  /*0a30*/  @!P1 BRA `(.L_x_10) ;  /* 0x0000000000909947 */ /* 0x000fec0003800000 */
[----:B------:R-:W0:Y:S01]  /*0a40*/  LDC.64 R4, c[0x0][0x380] ;  /* 0x0000e000ff047b82 */ /* 0x000e220000000a00 */
[----:B-1-3--:R-:W-:Y:S01]  /*0a50*/  IMAD.IADD R17, R0, 0x1, R3 ;  /* 0x0000000100117824 */ /* 0x00afe200078e0203 */
[----:B------:R-:W1:Y:S01]  /*0a60*/  LDCU.128 UR8, c[0x0][0x380] ;  /* 0x00007000ff0877ac */ /* 0x000e620008000c00 */
[----:B------:R-:W2:Y:S05]  /*0a70*/  LDCU.64 UR6, c[0x0][0x390] ;  /* 0x00007200ff0677ac */ /* 0x000eaa0008000a00 */
[----:B------:R-:W3:Y:S08]  /*0a80*/  LDC.64 R6, c[0x0][0x388] ;  /* 0x0000e200ff067b82 */ /* 0x000ef00000000a00 */
[----:B------:R-:W4:Y:S01]  /*0a90*/  LDC.64 R12, c[0x0][0x390] ;  /* 0x0000e400ff0c7b82 */ /* 0x000f220000000a00 */
[----:B0-----:R-:W-:-:S06]  /*0aa0*/  IMAD.WIDE.U32 R8, R17, 0x4, R4 ;  /* 0x0000000411087825 */ /* 0x001fcc00078e0004 */
[----:B------:R-:W5:Y:S01]  /*0ab0*/  LDG.E R8, desc[UR4][R8.64] ;  /* 0x0000000408087981 */ /* 0x000f62000c1e1900 */
[----:B---3--:R-:W-:-:S06]  /*0ac0*/  IMAD.WIDE.U32 R10, R17, 0x4, R6 ;  /* 0x00000004110a7825 */ /* 0x008fcc00078e0006 */
[----:B------:R-:W5:Y:S01]  /*0ad0*/  LDG.E R11, desc[UR4][R10.64] ;  /* 0x000000040a0b7981 */ /* 0x000f62000c1e1900 */
[----:B------:R-:W-:-:S04]  /*0ae0*/  IADD3 R4, P1, PT, R0, R3, RZ ;  /* 0x0000000300047210 */ /* 0x000fc80007f3e0ff */
[----:B------:R-:W-:Y:S01]  /*0af0*/  IADD3.X R5, PT, PT, RZ, RZ, RZ, P1, !PT ;  /* 0x000000ffff057210 */ /* 0x000fe20000ffe4ff */
[----:B------:R-:W-:-:S03]  /*0b00*/  IMAD.SHL.U32 R16, R4, 0x4, RZ ;  /* 0x0000000404107824 */ /* 0x000fc600078e00ff */
[----:B------:R-:W-:Y:S02]  /*0b10*/  SHF.L.U64.HI R14, R4, 0x2, R5 ;  /* 0x00000002040e7819 */ /* 0x000fe40000010205 */
[C---:B-1----:R-:W-:Y:S02]  /*0b20*/  IADD3 R6, P1, PT, R16.reuse, UR8, RZ ;  /* 0x0000000810067c10 */ /* 0x042fe4000ff3e0ff */
[----:B------:R-:W-:Y:S01]  /*0b30*/  IADD3 R4, P2, PT, R16, UR10, RZ ;  /* 0x0000000a10047c10 */ /* 0x000fe2000ff5e0ff */
[----:B----4-:R-:W-:Y:S01]  /*0b40*/  IMAD.WIDE.U32 R12, R17, 0x4, R12 ;  /* 0x00000004110c7825 */ /* 0x010fe200078e000c */
[C---:B------:R-:W-:Y:S02]  /*0b50*/  IADD3.X R7, PT, PT, R14.reuse, UR9, RZ, P1, !PT ;  /* 0x000000090e077c10 */ /* 0x040fe40008ffe4ff */
[----:B------:R-:W-:Y:S01]  /*0b60*/  IADD3.X R5, PT, PT, R14, UR11, RZ, P2, !PT ;  /* 0x0000000b0e057c10 */ /* 0x000fe200097fe4ff */
[----:B-----5:R-:W-:-:S05]  /*0b70*/  IMAD.IADD R15, R8, 0x1, R11 ;  /* 0x00000001080f7824 */ /* 0x020fca00078e020b */
[----:B------:R0:W-:Y:S04]  /*0b80*/  STG.E desc[UR4][R12.64], R15 ;  /* 0x0000000f0c007986 */ /* 0x0001e8000c101904 */
[----:B------:R-:W3:Y:S04]  /*0b90*/  LDG.E R10, desc[UR4][R6.64+0x4] ;  /* 0x00000404060a7981 */ /* 0x000ee8000c1e1900 */
[----:B------:R-:W3:Y:S01]  /*0ba0*/  LDG.E R11, desc[UR4][R4.64+0x4] ;  /* 0x00000404040b7981 */ /* 0x000ee2000c1e1900 */
[----:B--2---:R-:W-:-:S04]  /*0bb0*/  IADD3 R8, P1, PT, R16, UR6, RZ ;  /* 0x0000000610087c10 */ /* 0x004fc8000ff3e0ff */
[----:B------:R-:W-:Y:S02]  /*0bc0*/  IADD3.X R9, PT, PT, R14, UR7, RZ, P1, !PT ;  /* 0x000000070e097c10 */ /* 0x000fe40008ffe4ff */
[----:B---3--:R-:W-:-:S05]  /*0bd0*/  IADD3 R11, PT, PT, R10, R11, RZ ;  /* 0x0000000b0a0b7210 */ /* 0x008fca0007ffe0ff */
[----:B------:R2:W-:Y:S04]  /*0be0*/  STG.E desc[UR4][R8.64+0x4], R11 ;  /* 0x0000040b08007986 */ /* 0x0005e8000c101904 */
[----:B------:R-:W3:Y:S04]  /*0bf0*/  LDG.E R10, desc[UR4][R6.64+0x8] ;  /* 0x00000804060a7981 */ /* 0x000ee8000c1e1900 */
[----:B------:R-:W3:Y:S02]  /*0c00*/  LDG.E R17, desc[UR4][R4.64+0x8] ;  /* 0x0000080404117981 */ /* 0x000ee4000c1e1900 */
[----:B---3--:R-:W-:-:S05]  /*0c10*/  IMAD.IADD R17, R10, 0x1, R17 ;  /* 0x000000010a117824 */ /* 0x008fca00078e0211 */
[----:B------:R2:W-:Y:S04]  /*0c20*/  STG.E desc[UR4][R8.64+0x8], R17 ;  /* 0x0000081108007986 */ /* 0x0005e8000c101904 */
[----:B------:R-:W3:Y:S04]  /*0c30*/  LDG.E R10, desc[UR4][R6.64+0xc] ;  /* 0x00000c04060a7981 */ /* 0x000ee8000c1e1900 */
[----:B0-----:R-:W3:Y:S01]  /*0c40*/  LDG.E R13, desc[UR4][R4.64+0xc] ;  /* 0x00000c04040d7981 */ /* 0x001ee2000c1e1900 */
[----:B------:R-:W-:Y:S01]  /*0c50*/  IADD3 R3, PT, PT, R3, 0x4, RZ ;  /* 0x0000000403037810 */ /* 0x000fe20007ffe0ff */
[----:B---3--:R-:W-:-:S05]  /*0c60*/  IMAD.IADD R13, R10, 0x1, R13 ;  /* 0x000000010a0d7824 */ /* 0x008fca00078e020d */
[----:B------:R2:W-:Y:S02]  /*0c70*/  STG.E desc[UR4][R8.64+0xc], R13 ;  /* 0x00000c0d08007986 */ /* 0x0005e4000c101904 */
.L_x_10:
[----:B------:R-:W-:Y:S05]  /*0c80*/  @!P0 EXIT ;  /* 0x000000000000894d */ /* 0x000fea0003800000 */
[----:B------:R-:W0:Y:S01]  /*0c90*/  LDC.64 R4, c[0x0][0x390] ;  /* 0x0000e400ff047b82 */ /* 0x000e220000000a00 */
[----:B------:R-:W-:Y:S02]  /*0ca0*/  IMAD.IADD R3, R0, 0x1, R3 ;  /* 0x0000000100037824 */ /* 0x000fe400078e0203 */
[----:B------:R-:W-:-:S05]  /*0cb0*/  IMAD.MOV R0, RZ, RZ, -R2 ;  /* 0x000000ffff007224 */ /* 0x000fca00078e0a02 */
[----:B------:R-:W4:Y:S08]  /*0cc0*/  LDC.64 R6, c[0x0][0x388] ;  /* 0x0000e200ff067b82 */ /* 0x000f300000000a00 */
[----:B-123--:R-:W1:Y:S01]  /*0cd0*/  LDC.64 R8, c[0x0][0x380] ;  /* 0x0000e000ff087b82 */ /* 0x00ee620000000a00 */
[----:B0-----:R-:W-:-:S04]  /*0ce0*/  IMAD.WIDE.U32 R4, R3, 0x4, R4 ;  /* 0x0000000403047825 */ /* 0x001fc800078e0004 */
[----:B------:R-:W-:Y:S01]  /*0cf0*/  IMAD.MOV.U32 R10, RZ, RZ, R4 ;  /* 0x000000ffff0a7224 */ /* 0x000fe200078e0004 */
[----:B------:R-:W-:Y:S01]  /*0d00*/  MOV R13, R5 ;  /* 0x00000005000d7202 */ /* 0x000fe20000000f00 */
[----:B----4-:R-:W-:-:S04]  /*0d10*/  IMAD.WIDE.U32 R6, R3, 0x4, R6 ;  /* 0x0000000403067825 */ /* 0x010fc800078e0006 */
[----:B------:R-:W-:Y:S02]  /*0d20*/  IMAD.MOV.U32 R11, RZ, RZ, R7 ;  /* 0x000000ffff0b7224 */ /* 0x000fe400078e0007 */
[----:B-1----:R-:W-:-:S07]  /*0d30*/  IMAD.WIDE.U32 R8, R3, 0x4, R8 ;  /* 0x0000000403087825 */ /* 0x002fce00078e0008 */
.L_x_11:
[----:B0-----:R-:W-:Y:S01]  /*0d40*/  MOV R2, R8 ;  /* 0x0000000800027202 */ /* 0x001fe20000000f00 */
[----:B------:R-:W-:Y:S01]  /*0d50*/  IMAD.MOV.U32 R3, RZ, RZ, R9 ;  /* 0x000000ffff037224 */ /* 0x000fe200078e0009 */
[----:B------:R-:W-:Y:S01]  /*0d60*/  MOV R5, R11 ;  /* 0x0000000b00057202 */ /* 0x000fe20000000f00 */
[----:B------:R-:W-:-:S03]  /*0d70*/  IMAD.MOV.U32 R4, RZ, RZ, R6 ;  /* 0x000000ffff047224 */ /* 0x000fc600078e0006 */
[----:B------:R0:W2:Y:S04]  /*0d80*/  LDG.E R2, desc[UR4][R2.64] ;  /* 0x0000000402027981 */ /* 0x0000a8000c1e1900 */
[----:B------:R-:W2:Y:S01]  /*0d90*/  LDG.E R5, desc[UR4][R4.64] ;  /* 0x0000000404057981 */ /* 0x000ea2000c1e1900 */
[----:B------:R-:W-:Y:S01]  /*0da0*/  VIADD R0, R0, 0x1 ;  /* 0x0000000100007836 */ /* 0x000fe20000000000 */
[----:B------:R-:W-:Y:S02]  /*0db0*/  IADD3 R8, P3, PT, R8, 0x4, RZ ;  /* 0x0000000408087810 */ /* 0x000fe40007f7e0ff */
[----:B------:R-:W-:Y:S02]  /*0dc0*/  IADD3 R6, P2, PT, R6, 0x4, RZ ;  /* 0x0000000406067810 */ /* 0x000fe40007f5e0ff */
[----:B------:R-:W-:Y:S01]  /*0dd0*/  ISETP.NE.AND P0, PT, R0, RZ, PT ;  /* 0x000000ff0000720c */ /* 0x000fe20003f05270 */
[----:B------:R-:W-:Y:S01]  /*0de0*/  IMAD.X R9, RZ, RZ, R9, P3 ;  /* 0x000000ffff097224 */ /* 0x000fe200018e0609 */
[----:B0-----:R-:W-:-:S02]  /*0df0*/  MOV R3, R13 ;  /* 0x0000000d00037202 */ /* 0x001fc40000000f00 */
[----:B------:R-:W-:Y:S01]  /*0e00*/  IADD3.X R11, PT, PT, RZ, R11, RZ, P2, !PT ;  /* 0x0000000bff0b7210 */ /* 0x000fe200017fe4ff */
[----:B--2---:R-:W-:Y:S02]  /*0e10*/  IMAD.IADD R7, R2, 0x1, R5 ;  /* 0x0000000102077824 */ /* 0x004fe400078e0205 */
[----:B------:R-:W-:Y:S01]  /*0e20*/  IMAD.MOV.U32 R2, RZ, RZ, R10 ;  /* 0x000000ffff027224 */ /* 0x000fe200078e000a */
[----:B------:R-:W-:-:S04]  /*0e30*/  IADD3 R10, P1, PT, R10, 0x4, RZ ;  /* 0x000000040a0a7810 */ /* 0x000fc80007f3e0ff */
[----:B------:R0:W-:Y:S01]  /*0e40*/  STG.E desc[UR4][R2.64], R7 ;  /* 0x0000000702007986 */ /* 0x0001e2000c101904 */
[----:B------:R-:W-:Y:S01]  /*0e50*/  IMAD.X R13, RZ, RZ, R13, P1 ;  /* 0x000000ffff0d7224 */ /* 0x000fe200008e060d */
[----:B------:R-:W-:Y:S07]  /*0e60*/  @P0 BRA `(.L_x_11) ;  /* 0xfffffffc00b40947 */ /* 0x000fee000383ffff */
[----:B------:R-:W-:Y:S05]  /*0e70*/  EXIT ;  /* 0x000000000000794d */ /* 0x000fea0003800000 */
.L_x_12:
        /* <DEDUP_REMOVED lines=16> */
.L_x_15:


//--------------------- .nv.shared.reserved.0     --------------------------
	.section	.nv.shared.reserved.0,"aw",@nobits
	.weak		__nv_reservedSMEM_offset_0_alias
	.size		__nv_reservedSMEM_offset_0_alias, 0, 64
	.other		__nv_reservedSMEM_offset_0_alias,@"STO_CUDA_RESERVED_SHARED STV_DEFAULT"
__nv_reservedSMEM_offset_0_alias:
	.zero		0
	.zero		64


//--------------------- .nv.constant0._Z4addcPiS_S_ --------------------------
	.section	.nv.constant0._Z4addcPiS_S_,"a",@progbits
	.sectionflags	@""
	.align	4
.nv.constant0._Z4addcPiS_S_:
	.zero		920


//--------------------- .nv.constant0._Z4addbPiS_S_i --------------------------
	.section	.nv.constant0._Z4addbPiS_S_i,"a",@progbits
	.sectionflags	@""
	.align	4
.nv.constant0._Z4addbPiS_S_i:
	.zero		924


//--------------------- .nv.constant0._Z4addaPiS_S_i --------------------------
	.section	.nv.constant0._Z4addaPiS_S_i,"a",@progbits
	.sectionflags	@""
	.align	4
.nv.constant0._Z4addaPiS_S_i:
	.zero		924


//--------------------- SYMBOLS --------------------------

	.type		.nv.reservedSmem.offset0,@object
	.size		.nv.reservedSmem.offset0,0x4
